//
// Generated by NVIDIA NVVM Compiler
//
// Compiler Build ID: CL-36424714
// Cuda compilation tools, release 13.0, V13.0.88
// Based on NVVM 20.0.0
//

.version 9.0
.target sm_100
.address_size 64

	// .globl	_Z25haversine_distance_kerneliPKdS0_S0_S0_Pd
.func  (.param .align 16 .b8 func_retval0[16]) __internal_trig_reduction_slowpathd
(
	.param .b64 __internal_trig_reduction_slowpathd_param_0
)
;
.global .align 8 .b8 __cudart_i2opi_d[144] = {8, 93, 141, 31, 177, 95, 251, 107, 234, 146, 82, 138, 247, 57, 7, 61, 123, 241, 229, 235, 199, 186, 39, 117, 45, 234, 95, 158, 102, 63, 70, 79, 183, 9, 203, 39, 207, 126, 54, 109, 31, 109, 10, 90, 139, 17, 47, 239, 15, 152, 5, 222, 255, 151, 248, 31, 59, 40, 249, 189, 139, 95, 132, 156, 244, 57, 83, 131, 57, 214, 145, 57, 65, 126, 95, 180, 38, 112, 156, 233, 132, 68, 187, 46, 245, 53, 130, 232, 62, 167, 41, 177, 28, 235, 29, 254, 28, 146, 209, 9, 234, 46, 73, 6, 224, 210, 77, 66, 58, 110, 36, 183, 97, 197, 187, 222, 171, 99, 81, 254, 65, 144, 67, 60, 153, 149, 98, 219, 192, 221, 52, 245, 209, 87, 39, 252, 41, 21, 68, 78, 110, 131, 249, 162};
.global .align 16 .b8 __cudart_sin_cos_coeffs[128] = {70, 210, 176, 44, 241, 229, 90, 190, 146, 227, 172, 105, 227, 29, 199, 62, 161, 98, 219, 25, 160, 1, 42, 191, 24, 8, 17, 17, 17, 17, 129, 63, 84, 85, 85, 85, 85, 85, 197, 191, 0, 0, 0, 0, 0, 0, 0, 0, 0, 0, 0, 0, 0, 0, 0, 0, 100, 129, 253, 32, 131, 255, 168, 189, 40, 133, 239, 193, 167, 238, 33, 62, 217, 230, 6, 142, 79, 126, 146, 190, 233, 188, 221, 25, 160, 1, 250, 62, 71, 93, 193, 22, 108, 193, 86, 191, 81, 85, 85, 85, 85, 85, 165, 63, 0, 0, 0, 0, 0, 0, 224, 191, 0, 0, 0, 0, 0, 0, 240, 63};

.visible .entry _Z25haversine_distance_kerneliPKdS0_S0_S0_Pd(
	.param .u32 _Z25haversine_distance_kerneliPKdS0_S0_S0_Pd_param_0,
	.param .u64 .ptr .align 1 _Z25haversine_distance_kerneliPKdS0_S0_S0_Pd_param_1,
	.param .u64 .ptr .align 1 _Z25haversine_distance_kerneliPKdS0_S0_S0_Pd_param_2,
	.param .u64 .ptr .align 1 _Z25haversine_distance_kerneliPKdS0_S0_S0_Pd_param_3,
	.param .u64 .ptr .align 1 _Z25haversine_distance_kerneliPKdS0_S0_S0_Pd_param_4,
	.param .u64 .ptr .align 1 _Z25haversine_distance_kerneliPKdS0_S0_S0_Pd_param_5
)
{
	.reg .pred 	%p<27>;
	.reg .b32 	%r<52>;
	.reg .b64 	%rd<34>;
	.reg .b64 	%fd<201>;

	ld.param.u32 	%r18, [_Z25haversine_distance_kerneliPKdS0_S0_S0_Pd_param_0];
	ld.param.u64 	%rd1, [_Z25haversine_distance_kerneliPKdS0_S0_S0_Pd_param_1];
	ld.param.u64 	%rd2, [_Z25haversine_distance_kerneliPKdS0_S0_S0_Pd_param_2];
	ld.param.u64 	%rd3, [_Z25haversine_distance_kerneliPKdS0_S0_S0_Pd_param_3];
	ld.param.u64 	%rd4, [_Z25haversine_distance_kerneliPKdS0_S0_S0_Pd_param_4];
	ld.param.u64 	%rd5, [_Z25haversine_distance_kerneliPKdS0_S0_S0_Pd_param_5];
	mov.u32 	%r19, %ntid.x;
	mov.u32 	%r20, %ctaid.x;
	mov.u32 	%r21, %tid.x;
	mad.lo.s32 	%r1, %r19, %r20, %r21;
	setp.ge.s32 	%p1, %r1, %r18;
	@%p1 bra 	$L__BB0_26;
	cvta.to.global.u64 	%rd6, %rd2;
	cvta.to.global.u64 	%rd7, %rd1;
	cvta.to.global.u64 	%rd8, %rd4;
	cvta.to.global.u64 	%rd9, %rd3;
	mul.wide.s32 	%rd10, %r1, 8;
	add.s64 	%rd11, %rd6, %rd10;
	ld.global.f64 	%fd43, [%rd11];
	mul.f64 	%fd44, %fd43, 0d400921FB54442D18;
	div.rn.f64 	%fd1, %fd44, 0d4066800000000000;
	add.s64 	%rd12, %rd7, %rd10;
	ld.global.f64 	%fd45, [%rd12];
	mul.f64 	%fd46, %fd45, 0d400921FB54442D18;
	div.rn.f64 	%fd47, %fd46, 0d4066800000000000;
	add.s64 	%rd13, %rd8, %rd10;
	ld.global.f64 	%fd48, [%rd13];
	mul.f64 	%fd49, %fd48, 0d400921FB54442D18;
	div.rn.f64 	%fd2, %fd49, 0d4066800000000000;
	add.s64 	%rd14, %rd9, %rd10;
	ld.global.f64 	%fd50, [%rd14];
	mul.f64 	%fd51, %fd50, 0d400921FB54442D18;
	div.rn.f64 	%fd52, %fd51, 0d4066800000000000;
	sub.f64 	%fd53, %fd2, %fd1;
	sub.f64 	%fd3, %fd52, %fd47;
	mul.f64 	%fd4, %fd53, 0d3FE0000000000000;
	abs.f64 	%fd5, %fd4;
	setp.neu.f64 	%p2, %fd5, 0d7FF0000000000000;
	@%p2 bra 	$L__BB0_3;
	mov.f64 	%fd59, 0d0000000000000000;
	mul.rn.f64 	%fd193, %fd4, %fd59;
	mov.b32 	%r46, 0;
	bra.uni 	$L__BB0_5;
$L__BB0_3:
	mul.f64 	%fd54, %fd4, 0d3FE45F306DC9C883;
	cvt.rni.s32.f64 	%r46, %fd54;
	cvt.rn.f64.s32 	%fd55, %r46;
	fma.rn.f64 	%fd56, %fd55, 0dBFF921FB54442D18, %fd4;
	fma.rn.f64 	%fd57, %fd55, 0dBC91A62633145C00, %fd56;
	fma.rn.f64 	%fd193, %fd55, 0dB97B839A252049C0, %fd57;
	setp.ltu.f64 	%p3, %fd5, 0d41E0000000000000;
	@%p3 bra 	$L__BB0_5;
	{ // callseq 0, 0
	.param .b64 param0;
	st.param.f64 	[param0], %fd4;
	.param .align 16 .b8 retval0[16];
	call.uni (retval0), 
	__internal_trig_reduction_slowpathd, 
	(
	param0
	);
	ld.param.f64 	%fd193, [retval0];
	ld.param.b32 	%r46, [retval0+8];
	} // callseq 0
$L__BB0_5:
	shl.b32 	%r24, %r46, 6;
	cvt.u64.u32 	%rd15, %r24;
	and.b64  	%rd16, %rd15, 64;
	mov.u64 	%rd17, __cudart_sin_cos_coeffs;
	add.s64 	%rd18, %rd17, %rd16;
	mul.rn.f64 	%fd60, %fd193, %fd193;
	and.b32  	%r25, %r46, 1;
	setp.eq.b32 	%p4, %r25, 1;
	selp.f64 	%fd61, 0dBDA8FF8320FD8164, 0d3DE5DB65F9785EBA, %p4;
	ld.global.nc.v2.f64 	{%fd62, %fd63}, [%rd18];
	fma.rn.f64 	%fd64, %fd61, %fd60, %fd62;
	fma.rn.f64 	%fd65, %fd64, %fd60, %fd63;
	ld.global.nc.v2.f64 	{%fd66, %fd67}, [%rd18+16];
	fma.rn.f64 	%fd68, %fd65, %fd60, %fd66;
	fma.rn.f64 	%fd69, %fd68, %fd60, %fd67;
	ld.global.nc.v2.f64 	{%fd70, %fd71}, [%rd18+32];
	fma.rn.f64 	%fd72, %fd69, %fd60, %fd70;
	fma.rn.f64 	%fd73, %fd72, %fd60, %fd71;
	fma.rn.f64 	%fd74, %fd73, %fd193, %fd193;
	fma.rn.f64 	%fd75, %fd73, %fd60, 0d3FF0000000000000;
	selp.f64 	%fd76, %fd75, %fd74, %p4;
	and.b32  	%r26, %r46, 2;
	setp.eq.s32 	%p5, %r26, 0;
	mov.f64 	%fd77, 0d0000000000000000;
	sub.f64 	%fd78, %fd77, %fd76;
	selp.f64 	%fd10, %fd76, %fd78, %p5;
	mul.f64 	%fd11, %fd3, 0d3FE0000000000000;
	abs.f64 	%fd12, %fd11;
	setp.neu.f64 	%p6, %fd12, 0d7FF0000000000000;
	@%p6 bra 	$L__BB0_7;
	mov.f64 	%fd84, 0d0000000000000000;
	mul.rn.f64 	%fd194, %fd11, %fd84;
	mov.b32 	%r47, 0;
	bra.uni 	$L__BB0_9;
$L__BB0_7:
	mul.f64 	%fd79, %fd11, 0d3FE45F306DC9C883;
	cvt.rni.s32.f64 	%r47, %fd79;
	cvt.rn.f64.s32 	%fd80, %r47;
	fma.rn.f64 	%fd81, %fd80, 0dBFF921FB54442D18, %fd11;
	fma.rn.f64 	%fd82, %fd80, 0dBC91A62633145C00, %fd81;
	fma.rn.f64 	%fd194, %fd80, 0dB97B839A252049C0, %fd82;
	setp.ltu.f64 	%p7, %fd12, 0d41E0000000000000;
	@%p7 bra 	$L__BB0_9;
	{ // callseq 1, 0
	.param .b64 param0;
	st.param.f64 	[param0], %fd11;
	.param .align 16 .b8 retval0[16];
	call.uni (retval0), 
	__internal_trig_reduction_slowpathd, 
	(
	param0
	);
	ld.param.f64 	%fd194, [retval0];
	ld.param.b32 	%r47, [retval0+8];
	} // callseq 1
$L__BB0_9:
	shl.b32 	%r29, %r47, 6;
	cvt.u64.u32 	%rd19, %r29;
	and.b64  	%rd20, %rd19, 64;
	add.s64 	%rd22, %rd17, %rd20;
	mul.rn.f64 	%fd85, %fd194, %fd194;
	and.b32  	%r30, %r47, 1;
	setp.eq.b32 	%p8, %r30, 1;
	selp.f64 	%fd86, 0dBDA8FF8320FD8164, 0d3DE5DB65F9785EBA, %p8;
	ld.global.nc.v2.f64 	{%fd87, %fd88}, [%rd22];
	fma.rn.f64 	%fd89, %fd86, %fd85, %fd87;
	fma.rn.f64 	%fd90, %fd89, %fd85, %fd88;
	ld.global.nc.v2.f64 	{%fd91, %fd92}, [%rd22+16];
	fma.rn.f64 	%fd93, %fd90, %fd85, %fd91;
	fma.rn.f64 	%fd94, %fd93, %fd85, %fd92;
	ld.global.nc.v2.f64 	{%fd95, %fd96}, [%rd22+32];
	fma.rn.f64 	%fd97, %fd94, %fd85, %fd95;
	fma.rn.f64 	%fd98, %fd97, %fd85, %fd96;
	fma.rn.f64 	%fd99, %fd98, %fd194, %fd194;
	fma.rn.f64 	%fd100, %fd98, %fd85, 0d3FF0000000000000;
	selp.f64 	%fd101, %fd100, %fd99, %p8;
	and.b32  	%r31, %r47, 2;
	setp.eq.s32 	%p9, %r31, 0;
	mov.f64 	%fd102, 0d0000000000000000;
	sub.f64 	%fd103, %fd102, %fd101;
	selp.f64 	%fd17, %fd101, %fd103, %p9;
	abs.f64 	%fd18, %fd1;
	setp.neu.f64 	%p10, %fd18, 0d7FF0000000000000;
	@%p10 bra 	$L__BB0_11;
	mov.f64 	%fd109, 0d0000000000000000;
	mul.rn.f64 	%fd196, %fd1, %fd109;
	mov.b32 	%r49, 1;
	bra.uni 	$L__BB0_14;
$L__BB0_11:
	mul.f64 	%fd104, %fd1, 0d3FE45F306DC9C883;
	cvt.rni.s32.f64 	%r48, %fd104;
	cvt.rn.f64.s32 	%fd105, %r48;
	fma.rn.f64 	%fd106, %fd105, 0dBFF921FB54442D18, %fd1;
	fma.rn.f64 	%fd107, %fd105, 0dBC91A62633145C00, %fd106;
	fma.rn.f64 	%fd196, %fd105, 0dB97B839A252049C0, %fd107;
	setp.ltu.f64 	%p11, %fd18, 0d41E0000000000000;
	@%p11 bra 	$L__BB0_13;
	{ // callseq 2, 0
	.param .b64 param0;
	st.param.f64 	[param0], %fd1;
	.param .align 16 .b8 retval0[16];
	call.uni (retval0), 
	__internal_trig_reduction_slowpathd, 
	(
	param0
	);
	ld.param.f64 	%fd196, [retval0];
	ld.param.b32 	%r48, [retval0+8];
	} // callseq 2
$L__BB0_13:
	add.s32 	%r49, %r48, 1;
$L__BB0_14:
	shl.b32 	%r34, %r49, 6;
	cvt.u64.u32 	%rd23, %r34;
	and.b64  	%rd24, %rd23, 64;
	add.s64 	%rd26, %rd17, %rd24;
	mul.rn.f64 	%fd110, %fd196, %fd196;
	and.b32  	%r35, %r49, 1;
	setp.eq.b32 	%p12, %r35, 1;
	selp.f64 	%fd111, 0dBDA8FF8320FD8164, 0d3DE5DB65F9785EBA, %p12;
	ld.global.nc.v2.f64 	{%fd112, %fd113}, [%rd26];
	fma.rn.f64 	%fd114, %fd111, %fd110, %fd112;
	fma.rn.f64 	%fd115, %fd114, %fd110, %fd113;
	ld.global.nc.v2.f64 	{%fd116, %fd117}, [%rd26+16];
	fma.rn.f64 	%fd118, %fd115, %fd110, %fd116;
	fma.rn.f64 	%fd119, %fd118, %fd110, %fd117;
	ld.global.nc.v2.f64 	{%fd120, %fd121}, [%rd26+32];
	fma.rn.f64 	%fd122, %fd119, %fd110, %fd120;
	fma.rn.f64 	%fd123, %fd122, %fd110, %fd121;
	fma.rn.f64 	%fd124, %fd123, %fd196, %fd196;
	fma.rn.f64 	%fd125, %fd123, %fd110, 0d3FF0000000000000;
	selp.f64 	%fd126, %fd125, %fd124, %p12;
	and.b32  	%r36, %r49, 2;
	setp.eq.s32 	%p13, %r36, 0;
	mov.f64 	%fd127, 0d0000000000000000;
	sub.f64 	%fd128, %fd127, %fd126;
	selp.f64 	%fd24, %fd126, %fd128, %p13;
	abs.f64 	%fd25, %fd2;
	setp.neu.f64 	%p14, %fd25, 0d7FF0000000000000;
	@%p14 bra 	$L__BB0_16;
	mov.f64 	%fd134, 0d0000000000000000;
	mul.rn.f64 	%fd198, %fd2, %fd134;
	mov.b32 	%r51, 1;
	bra.uni 	$L__BB0_19;
$L__BB0_16:
	mul.f64 	%fd129, %fd2, 0d3FE45F306DC9C883;
	cvt.rni.s32.f64 	%r50, %fd129;
	cvt.rn.f64.s32 	%fd130, %r50;
	fma.rn.f64 	%fd131, %fd130, 0dBFF921FB54442D18, %fd2;
	fma.rn.f64 	%fd132, %fd130, 0dBC91A62633145C00, %fd131;
	fma.rn.f64 	%fd198, %fd130, 0dB97B839A252049C0, %fd132;
	setp.ltu.f64 	%p15, %fd25, 0d41E0000000000000;
	@%p15 bra 	$L__BB0_18;
	{ // callseq 3, 0
	.param .b64 param0;
	st.param.f64 	[param0], %fd2;
	.param .align 16 .b8 retval0[16];
	call.uni (retval0), 
	__internal_trig_reduction_slowpathd, 
	(
	param0
	);
	ld.param.f64 	%fd198, [retval0];
	ld.param.b32 	%r50, [retval0+8];
	} // callseq 3
$L__BB0_18:
	add.s32 	%r51, %r50, 1;
$L__BB0_19:
	shl.b32 	%r39, %r51, 6;
	cvt.u64.u32 	%rd27, %r39;
	and.b64  	%rd28, %rd27, 64;
	add.s64 	%rd30, %rd17, %rd28;
	mul.rn.f64 	%fd135, %fd198, %fd198;
	and.b32  	%r40, %r51, 1;
	setp.eq.b32 	%p16, %r40, 1;
	selp.f64 	%fd136, 0dBDA8FF8320FD8164, 0d3DE5DB65F9785EBA, %p16;
	ld.global.nc.v2.f64 	{%fd137, %fd138}, [%rd30];
	fma.rn.f64 	%fd139, %fd136, %fd135, %fd137;
	fma.rn.f64 	%fd140, %fd139, %fd135, %fd138;
	ld.global.nc.v2.f64 	{%fd141, %fd142}, [%rd30+16];
	fma.rn.f64 	%fd143, %fd140, %fd135, %fd141;
	fma.rn.f64 	%fd144, %fd143, %fd135, %fd142;
	ld.global.nc.v2.f64 	{%fd145, %fd146}, [%rd30+32];
	fma.rn.f64 	%fd147, %fd144, %fd135, %fd145;
	fma.rn.f64 	%fd148, %fd147, %fd135, %fd146;
	fma.rn.f64 	%fd149, %fd148, %fd198, %fd198;
	fma.rn.f64 	%fd150, %fd148, %fd135, 0d3FF0000000000000;
	selp.f64 	%fd151, %fd150, %fd149, %p16;
	and.b32  	%r41, %r51, 2;
	setp.eq.s32 	%p17, %r41, 0;
	mov.f64 	%fd152, 0d0000000000000000;
	sub.f64 	%fd153, %fd152, %fd151;
	selp.f64 	%fd154, %fd151, %fd153, %p17;
	mul.f64 	%fd155, %fd24, %fd154;
	mul.f64 	%fd156, %fd17, %fd155;
	mul.f64 	%fd157, %fd17, %fd156;
	fma.rn.f64 	%fd158, %fd10, %fd10, %fd157;
	sqrt.rn.f64 	%fd31, %fd158;
	mov.f64 	%fd159, 0d3FF0000000000000;
	sub.f64 	%fd160, %fd159, %fd158;
	sqrt.rn.f64 	%fd32, %fd160;
	abs.f64 	%fd33, %fd32;
	abs.f64 	%fd34, %fd31;
	setp.leu.f64 	%p18, %fd34, %fd33;
	setp.gt.f64 	%p19, %fd34, %fd33;
	selp.f64 	%fd35, %fd34, %fd33, %p19;
	selp.f64 	%fd161, %fd33, %fd34, %p19;
	div.rn.f64 	%fd162, %fd161, %fd35;
	mul.f64 	%fd163, %fd162, %fd162;
	fma.rn.f64 	%fd164, %fd163, 0dBEF53E1D2A25FF7E, 0d3F2D3B63DBB65B49;
	fma.rn.f64 	%fd165, %fd164, %fd163, 0dBF5312788DDE082E;
	fma.rn.f64 	%fd166, %fd165, %fd163, 0d3F6F9690C8249315;
	fma.rn.f64 	%fd167, %fd166, %fd163, 0dBF82CF5AABC7CF0D;
	fma.rn.f64 	%fd168, %fd167, %fd163, 0d3F9162B0B2A3BFDE;
	fma.rn.f64 	%fd169, %fd168, %fd163, 0dBF9A7256FEB6FC6B;
	fma.rn.f64 	%fd170, %fd169, %fd163, 0d3FA171560CE4A489;
	fma.rn.f64 	%fd171, %fd170, %fd163, 0dBFA4F44D841450E4;
	fma.rn.f64 	%fd172, %fd171, %fd163, 0d3FA7EE3D3F36BB95;
	fma.rn.f64 	%fd173, %fd172, %fd163, 0dBFAAD32AE04A9FD1;
	fma.rn.f64 	%fd174, %fd173, %fd163, 0d3FAE17813D66954F;
	fma.rn.f64 	%fd175, %fd174, %fd163, 0dBFB11089CA9A5BCD;
	fma.rn.f64 	%fd176, %fd175, %fd163, 0d3FB3B12B2DB51738;
	fma.rn.f64 	%fd177, %fd176, %fd163, 0dBFB745D022F8DC5C;
	fma.rn.f64 	%fd178, %fd177, %fd163, 0d3FBC71C709DFE927;
	fma.rn.f64 	%fd179, %fd178, %fd163, 0dBFC2492491FA1744;
	fma.rn.f64 	%fd180, %fd179, %fd163, 0d3FC99999999840D2;
	fma.rn.f64 	%fd181, %fd180, %fd163, 0dBFD555555555544C;
	mul.f64 	%fd182, %fd163, %fd181;
	fma.rn.f64 	%fd36, %fd182, %fd162, %fd162;
	@%p18 bra 	$L__BB0_21;
	{
	.reg .b32 %temp; 
	mov.b64 	{%temp, %r43}, %fd32;
	}
	setp.lt.s32 	%p21, %r43, 0;
	neg.f64 	%fd185, %fd36;
	selp.f64 	%fd186, %fd36, %fd185, %p21;
	add.f64 	%fd199, %fd186, 0d3FF921FB54442D18;
	bra.uni 	$L__BB0_22;
$L__BB0_21:
	{
	.reg .b32 %temp; 
	mov.b64 	{%temp, %r42}, %fd32;
	}
	setp.lt.s32 	%p20, %r42, 0;
	mov.f64 	%fd183, 0d400921FB54442D18;
	sub.f64 	%fd184, %fd183, %fd36;
	selp.f64 	%fd199, %fd184, %fd36, %p20;
$L__BB0_22:
	setp.neu.f64 	%p22, %fd35, 0d0000000000000000;
	@%p22 bra 	$L__BB0_24;
	{
	.reg .b32 %temp; 
	mov.b64 	{%temp, %r45}, %fd32;
	}
	setp.lt.s32 	%p25, %r45, 0;
	selp.f64 	%fd200, 0d400921FB54442D18, 0d0000000000000000, %p25;
	bra.uni 	$L__BB0_25;
$L__BB0_24:
	setp.eq.f64 	%p23, %fd33, %fd34;
	{
	.reg .b32 %temp; 
	mov.b64 	{%temp, %r44}, %fd32;
	}
	setp.lt.s32 	%p24, %r44, 0;
	selp.f64 	%fd187, 0d4002D97C7F3321D2, 0d3FE921FB54442D18, %p24;
	selp.f64 	%fd200, %fd187, %fd199, %p23;
$L__BB0_25:
	add.rn.f64 	%fd188, %fd33, %fd34;
	setp.nan.f64 	%p26, %fd188, %fd188;
	copysign.f64 	%fd189, %fd31, %fd200;
	selp.f64 	%fd190, %fd188, %fd189, %p26;
	add.f64 	%fd191, %fd190, %fd190;
	mul.f64 	%fd192, %fd191, 0d40B8E30000000000;
	cvta.to.global.u64 	%rd31, %rd5;
	add.s64 	%rd33, %rd31, %rd10;
	st.global.f64 	[%rd33], %fd192;
$L__BB0_26:
	ret;

}
.func  (.param .align 16 .b8 func_retval0[16]) __internal_trig_reduction_slowpathd(
	.param .b64 __internal_trig_reduction_slowpathd_param_0
)
{
	.local .align 8 .b8 	__local_depot1[40];
	.reg .b64 	%SP;
	.reg .b64 	%SPL;
	.reg .pred 	%p<10>;
	.reg .b32 	%r<47>;
	.reg .b64 	%rd<74>;
	.reg .b64 	%fd<5>;

	mov.u64 	%SPL, __local_depot1;
	ld.param.f64 	%fd4, [__internal_trig_reduction_slowpathd_param_0];
	add.u64 	%rd1, %SPL, 0;
	{
	.reg .b32 %temp; 
	mov.b64 	{%temp, %r1}, %fd4;
	}
	shr.u32 	%r2, %r1, 20;
	and.b32  	%r3, %r2, 2047;
	setp.eq.s32 	%p1, %r3, 2047;
	mov.b32 	%r46, 0;
	@%p1 bra 	$L__BB1_9;
	add.s32 	%r20, %r3, -1024;
	mov.b64 	%rd20, %fd4;
	shl.b64 	%rd2, %rd20, 11;
	shr.u32 	%r4, %r20, 6;
	sub.s32 	%r45, 15, %r4;
	sub.s32 	%r21, 19, %r4;
	setp.lt.u32 	%p2, %r20, 128;
	selp.b32 	%r6, 18, %r21, %p2;
	setp.ge.s32 	%p3, %r45, %r6;
	mov.b64 	%rd70, 0;
	@%p3 bra 	$L__BB1_4;
	add.s32 	%r23, %r6, %r4;
	neg.s32 	%r43, %r23;
	or.b64  	%rd3, %rd2, -9223372036854775808;
	mov.b64 	%rd70, 0;
	mov.b32 	%r42, 0;
	mov.u64 	%rd25, __cudart_i2opi_d;
	mov.u32 	%r44, %r45;
$L__BB1_3:
	.pragma "nounroll";
	mul.wide.s32 	%rd22, %r42, 8;
	add.s64 	%rd23, %rd1, %rd22;
	mul.wide.s32 	%rd24, %r44, 8;
	add.s64 	%rd26, %rd25, %rd24;
	ld.global.nc.u64 	%rd27, [%rd26];
	{
	.reg .u32 %r0, %r1, %r2, %r3, %alo, %ahi, %blo, %bhi, %clo, %chi;
	mov.b64 	{%alo,%ahi}, %rd27;
	mov.b64 	{%blo,%bhi}, %rd3;
	mov.b64 	{%clo,%chi}, %rd70;
	mad.lo.cc.u32 	%r0, %alo, %blo, %clo;
	madc.hi.cc.u32 	%r1, %alo, %blo, %chi;
	madc.hi.u32 	%r2, %alo, %bhi, 0;
	mad.lo.cc.u32 	%r1, %alo, %bhi, %r1;
	madc.hi.cc.u32 	%r2, %ahi, %blo, %r2;
	madc.hi.u32 	%r3, %ahi, %bhi, 0;
	mad.lo.cc.u32 	%r1, %ahi, %blo, %r1;
	madc.lo.cc.u32 	%r2, %ahi, %bhi, %r2;
	addc.u32 	%r3, %r3, 0;
	mov.b64 	%rd28, {%r0,%r1};
	mov.b64 	%rd70, {%r2,%r3};
	}
	st.local.u64 	[%rd23], %rd28;
	add.s32 	%r44, %r44, 1;
	add.s32 	%r43, %r43, 1;
	add.s32 	%r42, %r42, 1;
	setp.ne.s32 	%p4, %r43, -15;
	mov.u32 	%r45, %r6;
	@%p4 bra 	$L__BB1_3;
$L__BB1_4:
	cvt.s64.s32 	%rd29, %r45;
	cvt.u64.u32 	%rd30, %r4;
	add.s64 	%rd31, %rd30, %rd29;
	shl.b64 	%rd32, %rd31, 3;
	add.s64 	%rd33, %rd1, %rd32;
	st.local.u64 	[%rd33+-120], %rd70;
	and.b32  	%r15, %r2, 63;
	ld.local.u64 	%rd72, [%rd1+16];
	ld.local.u64 	%rd71, [%rd1+24];
	setp.eq.s32 	%p5, %r15, 0;
	@%p5 bra 	$L__BB1_6;
	shl.b64 	%rd34, %rd71, %r15;
	shr.u64 	%rd35, %rd72, 1;
	xor.b32  	%r24, %r15, 63;
	shr.u64 	%rd36, %rd35, %r24;
	or.b64  	%rd71, %rd34, %rd36;
	ld.local.u64 	%rd37, [%rd1+8];
	shl.b64 	%rd38, %rd72, %r15;
	shr.u64 	%rd39, %rd37, 1;
	shr.u64 	%rd40, %rd39, %r24;
	or.b64  	%rd72, %rd38, %rd40;
$L__BB1_6:
	and.b32  	%r25, %r1, -2147483648;
	shr.u64 	%rd41, %rd71, 62;
	cvt.u32.u64 	%r26, %rd41;
	mov.b64 	{%r27, %r28}, %rd71;
	mov.b64 	{%r29, %r30}, %rd72;
	shf.l.wrap.b32 	%r31, %r30, %r27, 2;
	shf.l.wrap.b32 	%r32, %r27, %r28, 2;
	mov.b64 	%rd42, {%r31, %r32};
	shl.b64 	%rd43, %rd72, 2;
	shr.u64 	%rd44, %rd42, 63;
	cvt.u32.u64 	%r33, %rd44;
	add.s32 	%r34, %r33, %r26;
	setp.eq.s32 	%p6, %r25, 0;
	neg.s32 	%r35, %r34;
	selp.b32 	%r46, %r34, %r35, %p6;
	setp.gt.s64 	%p7, %rd42, -1;
	mov.b64 	%rd45, 0;
	{
	.reg .u32 %r0, %r1, %r2, %r3, %a0, %a1, %a2, %a3, %b0, %b1, %b2, %b3;
	mov.b64 	{%a0,%a1}, %rd45;
	mov.b64 	{%a2,%a3}, %rd45;
	mov.b64 	{%b0,%b1}, %rd43;
	mov.b64 	{%b2,%b3}, %rd42;
	sub.cc.u32 	%r0, %a0, %b0;
	subc.cc.u32 	%r1, %a1, %b1;
	subc.cc.u32 	%r2, %a2, %b2;
	subc.u32 	%r3, %a3, %b3;
	mov.b64 	%rd46, {%r0,%r1};
	mov.b64 	%rd47, {%r2,%r3};
	}
	xor.b32  	%r36, %r25, -2147483648;
	selp.b64 	%rd73, %rd42, %rd47, %p7;
	selp.b64 	%rd14, %rd43, %rd46, %p7;
	selp.b32 	%r17, %r25, %r36, %p7;
	clz.b64 	%r37, %rd73;
	cvt.u64.u32 	%rd15, %r37;
	setp.eq.s32 	%p8, %r37, 0;
	@%p8 bra 	$L__BB1_8;
	cvt.u32.u64 	%r38, %rd15;
	and.b32  	%r39, %r38, 63;
	shl.b64 	%rd48, %rd73, %r39;
	shr.u64 	%rd49, %rd14, 1;
	not.b32 	%r40, %r38;
	and.b32  	%r41, %r40, 63;
	shr.u64 	%rd50, %rd49, %r41;
	or.b64  	%rd73, %rd48, %rd50;
$L__BB1_8:
	mov.b64 	%rd51, -3958705157555305931;
	{
	.reg .u32 %r0, %r1, %r2, %r3, %alo, %ahi, %blo, %bhi;
	mov.b64 	{%alo,%ahi}, %rd73;
	mov.b64 	{%blo,%bhi}, %rd51;
	mul.lo.u32 	%r0, %alo, %blo;
	mul.hi.u32 	%r1, %alo, %blo;
	mad.lo.cc.u32 	%r1, %alo, %bhi, %r1;
	madc.hi.u32 	%r2, %alo, %bhi, 0;
	mad.lo.cc.u32 	%r1, %ahi, %blo, %r1;
	madc.hi.cc.u32 	%r2, %ahi, %blo, %r2;
	madc.hi.u32 	%r3, %ahi, %bhi, 0;
	mad.lo.cc.u32 	%r2, %ahi, %bhi, %r2;
	addc.u32 	%r3, %r3, 0;
	mov.b64 	%rd52, {%r0,%r1};
	mov.b64 	%rd53, {%r2,%r3};
	}
	setp.gt.s64 	%p9, %rd53, 0;
	{
	.reg .u32 %r0, %r1, %r2, %r3, %a0, %a1, %a2, %a3, %b0, %b1, %b2, %b3;
	mov.b64 	{%a0,%a1}, %rd52;
	mov.b64 	{%a2,%a3}, %rd53;
	mov.b64 	{%b0,%b1}, %rd52;
	mov.b64 	{%b2,%b3}, %rd53;
	add.cc.u32 	%r0, %a0, %b0;
	addc.cc.u32 	%r1, %a1, %b1;
	addc.cc.u32 	%r2, %a2, %b2;
	addc.u32 	%r3, %a3, %b3;
	mov.b64 	%rd54, {%r0,%r1};
	mov.b64 	%rd55, {%r2,%r3};
	}
	selp.b64 	%rd56, %rd55, %rd53, %p9;
	selp.s64 	%rd57, -1, 0, %p9;
	sub.s64 	%rd58, %rd57, %rd15;
	cvt.u64.u32 	%rd59, %r17;
	shl.b64 	%rd60, %rd59, 32;
	add.s64 	%rd61, %rd56, 1;
	shr.u64 	%rd62, %rd61, 10;
	add.s64 	%rd63, %rd62, 1;
	shr.u64 	%rd64, %rd63, 1;
	shl.b64 	%rd65, %rd58, 52;
	add.s64 	%rd66, %rd65, %rd64;
	add.s64 	%rd67, %rd66, 4602678819172646912;
	or.b64  	%rd68, %rd67, %rd60;
	mov.b64 	%fd4, %rd68;
$L__BB1_9:
	st.param.f64 	[func_retval0], %fd4;
	st.param.b32 	[func_retval0+8], %r46;
	ret;

}


// ===== COMPILED SASS (sm_100) =====

	.target	sm_100

	.elftype	@"ET_EXEC"


//--------------------- .note.nv.tkinfo           --------------------------
	.section	.note.nv.tkinfo,"",@"SHT_NOTE"
	.sectionflags	@"SHF_NOTE_NV_TKINFO"
	.tkinfo
        /*0018*/ 	.word	0x00000002
        /*0030*/ 	.string	""
        /*0030*/ 	.string	"ptxas"
        /*0030*/ 	.string	"Cuda compilation tools, release 13.0, V13.0.88"
        /*0030*/ 	.string	"Build cuda_13.0.r13.0/compiler.36424714_0"
        /*0030*/ 	.string	"-arch sm_100 -m 64 "



//--------------------- .note.nv.cuinfo           --------------------------
	.section	.note.nv.cuinfo,"",@"SHT_NOTE"
	.sectionflags	@"SHF_NOTE_NV_CUINFO"
        /*0018*/ 	.short	0x0002
        /*001a*/ 	.short	0x0064
        /*001c*/ 	.short	0x0082
	.zero		2


//--------------------- .nv.info                  --------------------------
	.section	.nv.info,"",@"SHT_CUDA_INFO"
	.align	4


	//----- nvinfo : EIATTR_REGCOUNT
	.align		4
        /*0000*/ 	.byte	0x04, 0x2f
        /*0002*/ 	.short	(.L_3 - .L_2)
	.align		4
.L_2:
        /*0004*/ 	.word	index@(_Z25haversine_distance_kerneliPKdS0_S0_S0_Pd)
        /*0008*/ 	.word	0x00000020


	//----- nvinfo : EIATTR_FRAME_SIZE
	.align		4
.L_3:
        /*000c*/ 	.byte	0x04, 0x11
        /*000e*/ 	.short	(.L_5 - .L_4)
	.align		4
.L_4:
        /*0010*/ 	.word	index@($_Z25haversine_distance_kerneliPKdS0_S0_S0_Pd$__internal_trig_reduction_slowpathd)
        /*0014*/ 	.word	0x00000028


	//----- nvinfo : EIATTR_FRAME_SIZE
	.align		4
.L_5:
        /*0018*/ 	.byte	0x04, 0x11
        /*001a*/ 	.short	(.L_7 - .L_6)
	.align		4
.L_6:
        /*001c*/ 	.word	index@($__internal_1_$__cuda_sm20_dsqrt_rn_f64_mediumpath_v1)
        /*0020*/ 	.word	0x00000028


	//----- nvinfo : EIATTR_FRAME_SIZE
	.align		4
.L_7:
        /*0024*/ 	.byte	0x04, 0x11
        /*0026*/ 	.short	(.L_9 - .L_8)
	.align		4
.L_8:
        /*0028*/ 	.word	index@($__internal_0_$__cuda_sm20_div_rn_f64_full)
        /*002c*/ 	.word	0x00000028


	//----- nvinfo : EIATTR_FRAME_SIZE
	.align		4
.L_9:
        /*0030*/ 	.byte	0x04, 0x11
        /*0032*/ 	.short	(.L_11 - .L_10)
	.align		4
.L_10:
        /*0034*/ 	.word	index@(_Z25haversine_distance_kerneliPKdS0_S0_S0_Pd)
        /*0038*/ 	.word	0x00000028


	//----- nvinfo : EIATTR_MIN_STACK_SIZE
	.align		4
.L_11:
        /*003c*/ 	.byte	0x04, 0x12
        /*003e*/ 	.short	(.L_13 - .L_12)
	.align		4
.L_12:
        /*0040*/ 	.word	index@(_Z25haversine_distance_kerneliPKdS0_S0_S0_Pd)
        /*0044*/ 	.word	0x00000028
.L_13:


//--------------------- .nv.compat                --------------------------
	.section	.nv.compat,"",@"SHT_CUDA_COMPAT_INFO"
	.align	4
        /*0000*/ 	.byte	0x02, 0x09, 0x00, 0x00, 0x02, 0x02, 0x01, 0x00, 0x02, 0x05, 0x05, 0x00, 0x03, 0x07, 0x01, 0x01
        /*0010*/ 	.byte	0x02, 0x03, 0x00, 0x00, 0x02, 0x06, 0x01, 0x00, 0x04, 0x0b, 0x08, 0x00, 0x01, 0x00, 0x00, 0x00
        /*0020*/ 	.byte	0x00, 0x00, 0x00, 0x00


//--------------------- .nv.info._Z25haversine_distance_kerneliPKdS0_S0_S0_Pd --------------------------
	.section	.nv.info._Z25haversine_distance_kerneliPKdS0_S0_S0_Pd,"",@"SHT_CUDA_INFO"
	.sectionflags	@""
	.align	4


	//----- nvinfo : EIATTR_CUDA_API_VERSION
	.align		4
        /*0000*/ 	.byte	0x04, 0x37
        /*0002*/ 	.short	(.L_15 - .L_14)
.L_14:
        /*0004*/ 	.word	0x00000082


	//----- nvinfo : EIATTR_KPARAM_INFO
	.align		4
.L_15:
        /*0008*/ 	.byte	0x04, 0x17
        /*000a*/ 	.short	(.L_17 - .L_16)
.L_16:
        /*000c*/ 	.word	0x00000000
        /*0010*/ 	.short	0x0005
        /*0012*/ 	.short	0x0028
        /*0014*/ 	.byte	0x00, 0xf5, 0x21, 0x00


	//----- nvinfo : EIATTR_KPARAM_INFO
	.align		4
.L_17:
        /*0018*/ 	.byte	0x04, 0x17
        /*001a*/ 	.short	(.L_19 - .L_18)
.L_18:
        /*001c*/ 	.word	0x00000000
        /*0020*/ 	.short	0x0004
        /*0022*/ 	.short	0x0020
        /*0024*/ 	.byte	0x00, 0xf5, 0x21, 0x00


	//----- nvinfo : EIATTR_KPARAM_INFO
	.align		4
.L_19:
        /*0028*/ 	.byte	0x04, 0x17
        /*002a*/ 	.short	(.L_21 - .L_20)
.L_20:
        /*002c*/ 	.word	0x00000000
        /*0030*/ 	.short	0x0003
        /*0032*/ 	.short	0x0018
        /*0034*/ 	.byte	0x00, 0xf5, 0x21, 0x00


	//----- nvinfo : EIATTR_KPARAM_INFO
	.align		4
.L_21:
        /*0038*/ 	.byte	0x04, 0x17
        /*003a*/ 	.short	(.L_23 - .L_22)
.L_22:
        /*003c*/ 	.word	0x00000000
        /*0040*/ 	.short	0x0002
        /*0042*/ 	.short	0x0010
        /*0044*/ 	.byte	0x00, 0xf5, 0x21, 0x00


	//----- nvinfo : EIATTR_KPARAM_INFO
	.align		4
.L_23:
        /*0048*/ 	.byte	0x04, 0x17
        /*004a*/ 	.short	(.L_25 - .L_24)
.L_24:
        /*004c*/ 	.word	0x00000000
        /*0050*/ 	.short	0x0001
        /*0052*/ 	.short	0x0008
        /*0054*/ 	.byte	0x00, 0xf5, 0x21, 0x00


	//----- nvinfo : EIATTR_KPARAM_INFO
	.align		4
.L_25:
        /*0058*/ 	.byte	0x04, 0x17
        /*005a*/ 	.short	(.L_27 - .L_26)
.L_26:
        /*005c*/ 	.word	0x00000000
        /*0060*/ 	.short	0x0000
        /*0062*/ 	.short	0x0000
        /*0064*/ 	.byte	0x00, 0xf0, 0x11, 0x00


	//----- nvinfo : EIATTR_SPARSE_MMA_MASK
	.align		4
.L_27:
        /*0068*/ 	.byte	0x03, 0x50
        /*006a*/ 	.short	0x0000


	//----- nvinfo : EIATTR_MAXREG_COUNT
	.align		4
        /*006c*/ 	.byte	0x03, 0x1b
        /*006e*/ 	.short	0x00ff


	//----- nvinfo : EIATTR_MERCURY_ISA_VERSION
	.align		4
        /*0070*/ 	.byte	0x03, 0x5f
        /*0072*/ 	.short	0x0101


	//----- nvinfo : EIATTR_VRC_CTA_INIT_COUNT
	.align		4
        /*0074*/ 	.byte	0x02, 0x4a
	.zero		1
	.zero		1


	//----- nvinfo : EIATTR_EXIT_INSTR_OFFSETS
	.align		4
        /*0078*/ 	.byte	0x04, 0x1c
        /*007a*/ 	.short	(.L_29 - .L_28)


	//   ....[0]....
.L_28:
        /*007c*/ 	.word	0x00000080


	//   ....[1]....
        /*0080*/ 	.word	0x000022a0


	//----- nvinfo : EIATTR_CRS_STACK_SIZE
	.align		4
.L_29:
        /*0084*/ 	.byte	0x04, 0x1e
        /*0086*/ 	.short	(.L_31 - .L_30)
.L_30:
        /*0088*/ 	.word	0x00000000


	//----- nvinfo : EIATTR_CBANK_PARAM_SIZE
	.align		4
.L_31:
        /*008c*/ 	.byte	0x03, 0x19
        /*008e*/ 	.short	0x0030


	//----- nvinfo : EIATTR_PARAM_CBANK
	.align		4
        /*0090*/ 	.byte	0x04, 0x0a
        /*0092*/ 	.short	(.L_33 - .L_32)
	.align		4
.L_32:
        /*0094*/ 	.word	index@(.nv.constant0._Z25haversine_distance_kerneliPKdS0_S0_S0_Pd)
        /*0098*/ 	.short	0x0380
        /*009a*/ 	.short	0x0030


	//----- nvinfo : EIATTR_SW_WAR
	.align		4
.L_33:
        /*009c*/ 	.byte	0x04, 0x36
        /*009e*/ 	.short	(.L_35 - .L_34)
.L_34:
        /*00a0*/ 	.word	0x00000008
.L_35:


//--------------------- .nv.callgraph             --------------------------
	.section	.nv.callgraph,"",@"SHT_CUDA_CALLGRAPH"
	.align	4
	.sectionentsize	8
	.align		4
        /*0000*/ 	.word	0x00000000
	.align		4
        /*0004*/ 	.word	0xffffffff
	.align		4
        /*0008*/ 	.word	0x00000000
	.align		4
        /*000c*/ 	.word	0xfffffffe
	.align		4
        /*0010*/ 	.word	0x00000000
	.align		4
        /*0014*/ 	.word	0xfffffffd
	.align		4
        /*0018*/ 	.word	0x00000000
	.align		4
        /*001c*/ 	.word	0xfffffffc


//--------------------- .nv.constant4             --------------------------
	.section	.nv.constant4,"a",@progbits
	.align	8
	.align		8
.nv.constant4:
        /*0000*/ 	.dword	__cudart_i2opi_d
	.align		8
        /*0008*/ 	.dword	__cudart_sin_cos_coeffs


//--------------------- .text._Z25haversine_distance_kerneliPKdS0_S0_S0_Pd --------------------------
	.section	.text._Z25haversine_distance_kerneliPKdS0_S0_S0_Pd,"ax",@progbits
	.align	128
        .global         _Z25haversine_distance_kerneliPKdS0_S0_S0_Pd
        .type           _Z25haversine_distance_kerneliPKdS0_S0_S0_Pd,@function
        .size           _Z25haversine_distance_kerneliPKdS0_S0_S0_Pd,(.L_x_45 - _Z25haversine_distance_kerneliPKdS0_S0_S0_Pd)
        .other          _Z25haversine_distance_kerneliPKdS0_S0_S0_Pd,@"STO_CUDA_ENTRY STV_DEFAULT"
_Z25haversine_distance_kerneliPKdS0_S0_S0_Pd:
.text._Z25haversine_distance_kerneliPKdS0_S0_S0_Pd:
[----:B------:R-:W0:Y:S01]  /*0000*/  LDC R1, c[0x0][0x37c] ;  /* 0x0000df00ff017b82 */ /* 0x000e220000000800 */
[----:B------:R-:W1:Y:S01]  /*0010*/  S2R R0, SR_CTAID.X ;  /* 0x0000000000007919 */ /* 0x000e620000002500 */
[----:B------:R-:W1:Y:S01]  /*0020*/  LDCU UR4, c[0x0][0x360] ;  /* 0x00006c00ff0477ac */ /* 0x000e620008000800 */
[----:B0-----:R-:W-:Y:S01]  /*0030*/  VIADD R1, R1, 0xffffffd8 ;  /* 0xffffffd801017836 */ /* 0x001fe20000000000 */
[----:B------:R-:W1:Y:S01]  /*0040*/  S2R R3, SR_TID.X ;  /* 0x0000000000037919 */ /* 0x000e620000002100 */
[----:B------:R-:W0:Y:S01]  /*0050*/  LDCU UR5, c[0x0][0x380] ;  /* 0x00007000ff0577ac */ /* 0x000e220008000800 */
[----:B-1----:R-:W-:-:S05]  /*0060*/  IMAD R0, R0, UR4, R3 ;  /* 0x0000000400007c24 */ /* 0x002fca000f8e0203 */
[----:B0-----:R-:W-:-:S13]  /*0070*/  ISETP.GE.AND P0, PT, R0, UR5, PT ;  /* 0x0000000500007c0c */ /* 0x001fda000bf06270 */
[----:B------:R-:W-:Y:S05]  /*0080*/  @P0 EXIT ;  /* 0x000000000000094d */ /* 0x000fea0003800000 */
[----:B------:R-:W0:Y:S01]  /*0090*/  LDC.64 R2, c[0x0][0x390] ;  /* 0x0000e400ff027b82 */ /* 0x000e220000000a00 */
[----:B------:R-:W1:Y:S01]  /*00a0*/  LDCU.64 UR4, c[0x0][0x358] ;  /* 0x00006b00ff0477ac */ /* 0x000e620008000a00 */
[----:B0-----:R-:W-:-:S06]  /*00b0*/  IMAD.WIDE R2, R0, 0x8, R2 ;  /* 0x0000000800027825 */ /* 0x001fcc00078e0202 */
[----:B-1----:R-:W2:Y:S01]  /*00c0*/  LDG.E.64 R2, desc[UR4][R2.64] ;  /* 0x0000000402027981 */ /* 0x002ea2000c1e1b00 */
[----:B------:R-:W0:Y:S01]  /*00d0*/  MUFU.RCP64H R5, 180 ;  /* 0x4066800000057908 */ /* 0x000e220000001800 */
[----:B------:R-:W-:Y:S01]  /*00e0*/  IMAD.MOV.U32 R8, RZ, RZ, 0x0 ;  /* 0x00000000ff087424 */ /* 0x000fe200078e00ff */
[----:B------:R-:W-:Y:S01]  /*00f0*/  UMOV UR6, 0x54442d18 ;  /* 0x54442d1800067882 */ /* 0x000fe20000000000 */
[----:B------:R-:W-:Y:S01]  /*0100*/  IMAD.MOV.U32 R9, RZ, RZ, 0x40668000 ;  /* 0x40668000ff097424 */ /* 0x000fe200078e00ff */
[----:B------:R-:W-:Y:S01]  /*0110*/  UMOV UR7, 0x400921fb ;  /* 0x400921fb00077882 */ /* 0x000fe20000000000 */
[----:B------:R-:W-:Y:S01]  /*0120*/  IMAD.MOV.U32 R4, RZ, RZ, 0x1 ;  /* 0x00000001ff047424 */ /* 0x000fe200078e00ff */
[----:B------:R-:W-:Y:S05]  /*0130*/  BSSY.RECONVERGENT B0, `(.L_x_0) ;  /* 0x0000014000007945 */ /* 0x000fea0003800200 */
[----:B0-----:R-:W-:-:S08]  /*0140*/  DFMA R6, R4, -R8, 1 ;  /* 0x3ff000000406742b */ /* 0x001fd00000000808 */
[----:B------:R-:W-:-:S08]  /*0150*/  DFMA R6, R6, R6, R6 ;  /* 0x000000060606722b */ /* 0x000fd00000000006 */
[----:B------:R-:W-:-:S08]  /*0160*/  DFMA R6, R4, R6, R4 ;  /* 0x000000060406722b */ /* 0x000fd00000000004 */
[----:B------:R-:W-:-:S08]  /*0170*/  DFMA R4, R6, -R8, 1 ;  /* 0x3ff000000604742b */ /* 0x000fd00000000808 */
[----:B------:R-:W-:Y:S02]  /*0180*/  DFMA R4, R6, R4, R6 ;  /* 0x000000040604722b */ /* 0x000fe40000000006 */
[----:B--2---:R-:W-:-:S08]  /*0190*/  DMUL R14, R2, UR6 ;  /* 0x00000006020e7c28 */ /* 0x004fd00008000000 */
[----:B------:R-:W-:Y:S02]  /*01a0*/  DMUL R2, R14, R4 ;  /* 0x000000040e027228 */ /* 0x000fe40000000000 */
[----:B------:R-:W-:-:S06]  /*01b0*/  FSETP.GEU.AND P1, PT, |R15|, 6.5827683646048100446e-37, PT ;  /* 0x036000000f00780b */ /* 0x000fcc0003f2e200 */
[----:B------:R-:W-:-:S08]  /*01c0*/  DFMA R6, R2, -180, R14 ;  /* 0xc06680000206782b */ /* 0x000fd0000000000e */
[----:B------:R-:W-:-:S10]  /*01d0*/  DFMA R4, R4, R6, R2 ;  /* 0x000000060404722b */ /* 0x000fd40000000002 */
[----:B------:R-:W-:-:S05]  /*01e0*/  FFMA R2, RZ, 3.6015625, R5 ;  /* 0x40668000ff027823 */ /* 0x000fca0000000005 */
[----:B------:R-:W-:-:S13]  /*01f0*/  FSETP.GT.AND P0, PT, |R2|, 1.469367938527859385e-39, PT ;  /* 0x001000000200780b */ /* 0x000fda0003f04200 */
[----:B------:R-:W-:Y:S05]  /*0200*/  @P0 BRA P1, `(.L_x_1) ;  /* 0x0000000000180947 */ /* 0x000fea0000800000 */
[----:B------:R-:W-:Y:S01]  /*0210*/  IMAD.MOV.U32 R12, RZ, RZ, RZ ;  /* 0x000000ffff0c7224 */ /* 0x000fe200078e00ff */
[----:B------:R-:W-:Y:S01]  /*0220*/  MOV R6, 0x250 ;  /* 0x0000025000067802 */ /* 0x000fe20000000f00 */
[----:B------:R-:W-:-:S07]  /*0230*/  IMAD.MOV.U32 R13, RZ, RZ, 0x40668000 ;  /* 0x40668000ff0d7424 */ /* 0x000fce00078e00ff */
[----:B------:R-:W-:Y:S05]  /*0240*/  CALL.REL.NOINC `($__internal_0_$__cuda_sm20_div_rn_f64_full) ;  /* 0x0000002000187944 */ /* 0x000fea0003c00000 */
[----:B------:R-:W-:Y:S02]  /*0250*/  IMAD.MOV.U32 R4, RZ, RZ, R18 ;  /* 0x000000ffff047224 */ /* 0x000fe400078e0012 */
[----:B------:R-:W-:-:S07]  /*0260*/  IMAD.MOV.U32 R5, RZ, RZ, R19 ;  /* 0x000000ffff057224 */ /* 0x000fce00078e0013 */
.L_x_1:
[----:B------:R-:W-:Y:S05]  /*0270*/  BSYNC.RECONVERGENT B0 ;  /* 0x0000000000007941 */ /* 0x000fea0003800200 */
.L_x_0:
[----:B------:R-:W0:Y:S02]  /*0280*/  LDC.64 R2, c[0x0][0x388] ;  /* 0x0000e200ff027b82 */ /* 0x000e240000000a00 */
[----:B0-----:R-:W-:-:S06]  /*0290*/  IMAD.WIDE R2, R0, 0x8, R2 ;  /* 0x0000000800027825 */ /* 0x001fcc00078e0202 */
[----:B------:R-:W2:Y:S01]  /*02a0*/  LDG.E.64 R2, desc[UR4][R2.64] ;  /* 0x0000000402027981 */ /* 0x000ea2000c1e1b00 */
        /* <DEDUP_REMOVED lines=26> */
.L_x_3:
[----:B------:R-:W-:Y:S05]  /*0450*/  BSYNC.RECONVERGENT B0 ;  /* 0x0000000000007941 */ /* 0x000fea0003800200 */
.L_x_2:
        /* <DEDUP_REMOVED lines=29> */
.L_x_5:
[----:B------:R-:W-:Y:S05]  /*0630*/  BSYNC.RECONVERGENT B0 ;  /* 0x0000000000007941 */ /* 0x000fea0003800200 */
.L_x_4:
        /* <DEDUP_REMOVED lines=29> */
.L_x_7:
[----:B------:R-:W-:Y:S05]  /*0810*/  BSYNC.RECONVERGENT B0 ;  /* 0x0000000000007941 */ /* 0x000fea0003800200 */
.L_x_6:
[----:B------:R-:W-:Y:S01]  /*0820*/  DADD R8, R2, -R4 ;  /* 0x0000000002087229 */ /* 0x000fe20000000804 */
[----:B------:R-:W-:Y:S01]  /*0830*/  BSSY.RECONVERGENT B0, `(.L_x_8) ;  /* 0x000001d000007945 */ /* 0x000fe20003800200 */
[----:B------:R-:W-:-:S06]  /*0840*/  DADD R6, R6, -R26 ;  /* 0x0000000006067229 */ /* 0x000fcc000000081a */
[----:B------:R-:W-:-:S08]  /*0850*/  DMUL R14, R8, 0.5 ;  /* 0x3fe00000080e7828 */ /* 0x000fd00000000000 */
[----:B------:R-:W-:-:S14]  /*0860*/  DSETP.NEU.AND P0, PT, |R14|, +INF , PT ;  /* 0x7ff000000e00742a */ /* 0x000fdc0003f0d200 */
[----:B------:R-:W-:Y:S01]  /*0870*/  @!P0 DMUL R22, RZ, R14 ;  /* 0x0000000eff168228 */ /* 0x000fe20000000000 */
[----:B------:R-:W-:Y:S01]  /*0880*/  @!P0 IMAD.MOV.U32 R20, RZ, RZ, RZ ;  /* 0x000000ffff148224 */ /* 0x000fe200078e00ff */
[----:B------:R-:W-:Y:S09]  /*0890*/  @!P0 BRA `(.L_x_9) ;  /* 0x0000000000588947 */ /* 0x000ff20003800000 */
[----:B------:R-:W-:Y:S01]  /*08a0*/  UMOV UR6, 0x6dc9c883 ;  /* 0x6dc9c88300067882 */ /* 0x000fe20000000000 */
[----:B------:R-:W-:Y:S01]  /*08b0*/  UMOV UR7, 0x3fe45f30 ;  /* 0x3fe45f3000077882 */ /* 0x000fe20000000000 */
[C---:B------:R-:W-:Y:S02]  /*08c0*/  DSETP.GE.AND P0, PT, |R14|.reuse, 2.14748364800000000000e+09, PT ;  /* 0x41e000000e00742a */ /* 0x040fe40003f06200 */
[----:B------:R-:W-:Y:S01]  /*08d0*/  DMUL R20, R14, UR6 ;  /* 0x000000060e147c28 */ /* 0x000fe20008000000 */
[----:B------:R-:W-:Y:S01]  /*08e0*/  UMOV UR6, 0x54442d18 ;  /* 0x54442d1800067882 */ /* 0x000fe20000000000 */
[----:B------:R-:W-:-:S08]  /*08f0*/  UMOV UR7, 0x3ff921fb ;  /* 0x3ff921fb00077882 */ /* 0x000fd00000000000 */
[----:B------:R-:W0:Y:S08]  /*0900*/  F2I.F64 R20, R20 ;  /* 0x0000001400147311 */ /* 0x000e300000301100 */
[----:B0-----:R-:W0:Y:S02]  /*0910*/  I2F.F64 R22, R20 ;  /* 0x0000001400167312 */ /* 0x001e240000201c00 */
[----:B0-----:R-:W-:Y:S01]  /*0920*/  DFMA R8, R22, -UR6, R14 ;  /* 0x8000000616087c2b */ /* 0x001fe2000800000e */
[----:B------:R-:W-:Y:S01]  /*0930*/  UMOV UR6, 0x33145c00 ;  /* 0x33145c0000067882 */ /* 0x000fe20000000000 */
[----:B------:R-:W-:-:S06]  /*0940*/  UMOV UR7, 0x3c91a626 ;  /* 0x3c91a62600077882 */ /* 0x000fcc0000000000 */
[----:B------:R-:W-:Y:S01]  /*0950*/  DFMA R8, R22, -UR6, R8 ;  /* 0x8000000616087c2b */ /* 0x000fe20008000008 */
[----:B------:R-:W-:Y:S01]  /*0960*/  UMOV UR6, 0x252049c0 ;  /* 0x252049c000067882 */ /* 0x000fe20000000000 */
[----:B------:R-:W-:-:S06]  /*0970*/  UMOV UR7, 0x397b839a ;  /* 0x397b839a00077882 */ /* 0x000fcc0000000000 */
[----:B------:R-:W-:Y:S01]  /*0980*/  DFMA R22, R22, -UR6, R8 ;  /* 0x8000000616167c2b */ /* 0x000fe20008000008 */
[----:B------:R-:W-:Y:S10]  /*0990*/  @!P0 BRA `(.L_x_9) ;  /* 0x0000000000188947 */ /* 0x000ff40003800000 */
[----:B------:R-:W-:Y:S01]  /*09a0*/  IMAD.MOV.U32 R10, RZ, RZ, R14 ;  /* 0x000000ffff0a7224 */ /* 0x000fe200078e000e */
[----:B------:R-:W-:-:S07]  /*09b0*/  MOV R16, 0x9d0 ;  /* 0x000009d000107802 */ /* 0x000fce0000000f00 */
[----:B------:R-:W-:Y:S05]  /*09c0*/  CALL.REL.NOINC `($_Z25haversine_distance_kerneliPKdS0_S0_S0_Pd$__internal_trig_reduction_slowpathd) ;  /* 0x00000020004c7944 */ /* 0x000fea0003c00000 */
[----:B------:R-:W-:Y:S02]  /*09d0*/  IMAD.MOV.U32 R20, RZ, RZ, R8 ;  /* 0x000000ffff147224 */ /* 0x000fe400078e0008 */
[----:B------:R-:W-:Y:S02]  /*09e0*/  IMAD.MOV.U32 R22, RZ, RZ, R10 ;  /* 0x000000ffff167224 */ /* 0x000fe400078e000a */
[----:B------:R-:W-:-:S07]  /*09f0*/  IMAD.MOV.U32 R23, RZ, RZ, R11 ;  /* 0x000000ffff177224 */ /* 0x000fce00078e000b */
.L_x_9:
[----:B------:R-:W-:Y:S05]  /*0a00*/  BSYNC.RECONVERGENT B0 ;  /* 0x0000000000007941 */ /* 0x000fea0003800200 */
.L_x_8:
[----:B------:R-:W0:Y:S01]  /*0a10*/  LDCU.64 UR6, c[0x4][0x8] ;  /* 0x01000100ff0677ac */ /* 0x000e220008000a00 */
[----:B------:R-:W-:-:S05]  /*0a20*/  IMAD.SHL.U32 R8, R20, 0x40, RZ ;  /* 0x0000004014087824 */ /* 0x000fca00078e00ff */
[----:B------:R-:W-:-:S04]  /*0a30*/  LOP3.LUT R8, R8, 0x40, RZ, 0xc0, !PT ;  /* 0x0000004008087812 */ /* 0x000fc800078ec0ff */
[----:B0-----:R-:W-:-:S05]  /*0a40*/  IADD3 R28, P0, PT, R8, UR6, RZ ;  /* 0x00000006081c7c10 */ /* 0x001fca000ff1e0ff */
[----:B------:R-:W-:-:S05]  /*0a50*/  IMAD.X R29, RZ, RZ, UR7, P0 ;  /* 0x00000007ff1d7e24 */ /* 0x000fca00080e06ff */
[----:B------:R-:W2:Y:S04]  /*0a60*/  LDG.E.128.CONSTANT R8, desc[UR4][R28.64] ;  /* 0x000000041c087981 */ /* 0x000ea8000c1e9d00 */
[----:B------:R-:W3:Y:S04]  /*0a70*/  LDG.E.128.CONSTANT R12, desc[UR4][R28.64+0x10] ;  /* 0x000010041c0c7981 */ /* 0x000ee8000c1e9d00 */
[----:B------:R-:W4:Y:S01]  /*0a80*/  LDG.E.128.CONSTANT R16, desc[UR4][R28.64+0x20] ;  /* 0x000020041c107981 */ /* 0x000f22000c1e9d00 */
[----:B------:R-:W-:Y:S01]  /*0a90*/  LOP3.LUT R21, R20, 0x1, RZ, 0xc0, !PT ;  /* 0x0000000114157812 */ /* 0x000fe200078ec0ff */
[----:B------:R-:W-:Y:S01]  /*0aa0*/  IMAD.MOV.U32 R26, RZ, RZ, 0x20fd8164 ;  /* 0x20fd8164ff1a7424 */ /* 0x000fe200078e00ff */
[----:B------:R-:W-:Y:S01]  /*0ab0*/  DMUL R24, R22, R22 ;  /* 0x0000001616187228 */ /* 0x000fe20000000000 */
[----:B------:R-:W-:Y:S01]  /*0ac0*/  BSSY.RECONVERGENT B0, `(.L_x_10) ;  /* 0x000002e000007945 */ /* 0x000fe20003800200 */
[----:B------:R-:W-:Y:S01]  /*0ad0*/  ISETP.NE.U32.AND P0, PT, R21, 0x1, PT ;  /* 0x000000011500780c */ /* 0x000fe20003f05070 */
[----:B------:R-:W-:-:S03]  /*0ae0*/  IMAD.MOV.U32 R21, RZ, RZ, 0x3da8ff83 ;  /* 0x3da8ff83ff157424 */ /* 0x000fc600078e00ff */
[----:B------:R-:W-:Y:S02]  /*0af0*/  FSEL R26, R26, -8.06006814911005101289e+34, !P0 ;  /* 0xf9785eba1a1a7808 */ /* 0x000fe40004000000 */
[----:B------:R-:W-:-:S06]  /*0b00*/  FSEL R27, -R21, 0.11223486810922622681, !P0 ;  /* 0x3de5db65151b7808 */ /* 0x000fcc0004000100 */
[----:B--2---:R-:W-:-:S08]  /*0b10*/  DFMA R8, R24, R26, R8 ;  /* 0x0000001a1808722b */ /* 0x004fd00000000008 */
[----:B------:R-:W-:-:S08]  /*0b20*/  DFMA R8, R24, R8, R10 ;  /* 0x000000081808722b */ /* 0x000fd0000000000a */
[----:B---3--:R-:W-:-:S08]  /*0b30*/  DFMA R8, R24, R8, R12 ;  /* 0x000000081808722b */ /* 0x008fd0000000000c */
[----:B------:R-:W-:Y:S02]  /*0b40*/  DFMA R8, R24, R8, R14 ;  /* 0x000000081808722b */ /* 0x000fe4000000000e */
[----:B------:R-:W-:-:S06]  /*0b50*/  DMUL R14, R6, 0.5 ;  /* 0x3fe00000060e7828 */ /* 0x000fcc0000000000 */
[----:B----4-:R-:W-:Y:S02]  /*0b60*/  DFMA R8, R24, R8, R16 ;  /* 0x000000081808722b */ /* 0x010fe40000000010 */
[----:B------:R-:W-:-:S06]  /*0b70*/  DSETP.NEU.AND P1, PT, |R14|, +INF , PT ;  /* 0x7ff000000e00742a */ /* 0x000fcc0003f2d200 */
[----:B------:R-:W-:-:S08]  /*0b80*/  DFMA R8, R24, R8, R18 ;  /* 0x000000081808722b */ /* 0x000fd00000000012 */
[----:B------:R-:W-:Y:S02]  /*0b90*/  DFMA R22, R8, R22, R22 ;  /* 0x000000160816722b */ /* 0x000fe40000000016 */
[----:B------:R-:W-:-:S10]  /*0ba0*/  DFMA R8, R24, R8, 1 ;  /* 0x3ff000001808742b */ /* 0x000fd40000000008 */
[----:B------:R-:W-:Y:S01]  /*0bb0*/  FSEL R8, R8, R22, !P0 ;  /* 0x0000001608087208 */ /* 0x000fe20004000000 */
[----:B------:R-:W-:Y:S01]  /*0bc0*/  @!P1 IMAD.MOV.U32 R22, RZ, RZ, RZ ;  /* 0x000000ffff169224 */ /* 0x000fe200078e00ff */
[----:B------:R-:W-:Y:S02]  /*0bd0*/  FSEL R9, R9, R23, !P0 ;  /* 0x0000001709097208 */ /* 0x000fe40004000000 */
[----:B------:R-:W-:Y:S01]  /*0be0*/  LOP3.LUT P0, RZ, R20, 0x2, RZ, 0xc0, !PT ;  /* 0x0000000214ff7812 */ /* 0x000fe2000780c0ff */
[----:B------:R-:W-:-:S03]  /*0bf0*/  @!P1 DMUL R20, RZ, R14 ;  /* 0x0000000eff149228 */ /* 0x000fc60000000000 */
[----:B------:R-:W-:-:S10]  /*0c00*/  DADD R6, RZ, -R8 ;  /* 0x00000000ff067229 */ /* 0x000fd40000000808 */
[----:B------:R-:W-:Y:S02]  /*0c10*/  FSEL R6, R8, R6, !P0 ;  /* 0x0000000608067208 */ /* 0x000fe40004000000 */
[----:B------:R-:W-:Y:S01]  /*0c20*/  FSEL R7, R9, R7, !P0 ;  /* 0x0000000709077208 */ /* 0x000fe20004000000 */
[----:B------:R-:W-:Y:S06]  /*0c30*/  @!P1 BRA `(.L_x_11) ;  /* 0x0000000000589947 */ /* 0x000fec0003800000 */
        /* <DEDUP_REMOVED lines=22> */
.L_x_11:
[----:B------:R-:W-:Y:S05]  /*0da0*/  BSYNC.RECONVERGENT B0 ;  /* 0x0000000000007941 */ /* 0x000fea0003800200 */
.L_x_10:
        /* <DEDUP_REMOVED lines=13> */
[----:B------:R-:W-:Y:S01]  /*0e80*/  IMAD.MOV.U32 R23, RZ, RZ, 0x3da8ff83 ;  /* 0x3da8ff83ff177424 */ /* 0x000fe200078e00ff */
[----:B------:R-:W-:-:S02]  /*0e90*/  DSETP.NEU.AND P1, PT, |R4|, +INF , PT ;  /* 0x7ff000000400742a */ /* 0x000fc40003f2d200 */
[----:B------:R-:W-:Y:S02]  /*0ea0*/  FSEL R26, R26, -8.06006814911005101289e+34, !P0 ;  /* 0xf9785eba1a1a7808 */ /* 0x000fe40004000000 */
[----:B------:R-:W-:-:S06]  /*0eb0*/  FSEL R27, -R23, 0.11223486810922622681, !P0 ;  /* 0x3de5db65171b7808 */ /* 0x000fcc0004000100 */
[----:B--2---:R-:W-:-:S08]  /*0ec0*/  DFMA R8, R24, R26, R8 ;  /* 0x0000001a1808722b */ /* 0x004fd00000000008 */
[----:B------:R-:W-:-:S08]  /*0ed0*/  DFMA R8, R24, R8, R10 ;  /* 0x000000081808722b */ /* 0x000fd0000000000a */
[----:B---3--:R-:W-:-:S08]  /*0ee0*/  DFMA R8, R24, R8, R12 ;  /* 0x000000081808722b */ /* 0x008fd0000000000c */
[----:B------:R-:W-:-:S08]  /*0ef0*/  DFMA R8, R24, R8, R14 ;  /* 0x000000081808722b */ /* 0x000fd0000000000e */
[----:B----4-:R-:W-:-:S08]  /*0f00*/  DFMA R8, R24, R8, R16 ;  /* 0x000000081808722b */ /* 0x010fd00000000010 */
[----:B------:R-:W-:-:S08]  /*0f10*/  DFMA R8, R24, R8, R18 ;  /* 0x000000081808722b */ /* 0x000fd00000000012 */
[----:B------:R-:W-:Y:S02]  /*0f20*/  DFMA R20, R8, R20, R20 ;  /* 0x000000140814722b */ /* 0x000fe40000000014 */
[----:B------:R-:W-:Y:S01]  /*0f30*/  DFMA R8, R24, R8, 1 ;  /* 0x3ff000001808742b */ /* 0x000fe20000000008 */
[----:B------:R-:W-:-:S09]  /*0f40*/  @!P1 IMAD.MOV.U32 R24, RZ, RZ, 0x1 ;  /* 0x00000001ff189424 */ /* 0x000fd200078e00ff */
[----:B------:R-:W-:Y:S02]  /*0f50*/  FSEL R10, R8, R20, !P0 ;  /* 0x00000014080a7208 */ /* 0x000fe40004000000 */
        /* <DEDUP_REMOVED lines=9> */
[C---:B------:R-:W-:Y:S01]  /*0ff0*/  DSETP.GE.AND P0, PT, |R4|.reuse, 2.14748364800000000000e+09, PT ;  /* 0x41e000000400742a */ /* 0x040fe20003f06200 */
[----:B------:R-:W-:Y:S01]  /*1000*/  BSSY.RECONVERGENT B1, `(.L_x_14) ;  /* 0x0000014000017945 */ /* 0x000fe20003800200 */
        /* <DEDUP_REMOVED lines=14> */
[----:B------:R-:W-:Y:S01]  /*10f0*/  MOV R16, 0x1120 ;  /* 0x0000112000107802 */ /* 0x000fe20000000f00 */
[----:B------:R-:W-:-:S07]  /*1100*/  IMAD.MOV.U32 R15, RZ, RZ, R5 ;  /* 0x000000ffff0f7224 */ /* 0x000fce00078e0005 */
[----:B------:R-:W-:Y:S05]  /*1110*/  CALL.REL.NOINC `($_Z25haversine_distance_kerneliPKdS0_S0_S0_Pd$__internal_trig_reduction_slowpathd) ;  /* 0x0000001800787944 */ /* 0x000fea0003c00000 */
[----:B------:R-:W-:Y:S02]  /*1120*/  IMAD.MOV.U32 R22, RZ, RZ, R10 ;  /* 0x000000ffff167224 */ /* 0x000fe400078e000a */
[----:B------:R-:W-:-:S07]  /*1130*/  IMAD.MOV.U32 R23, RZ, RZ, R11 ;  /* 0x000000ffff177224 */ /* 0x000fce00078e000b */
.L_x_15:
[----:B------:R-:W-:Y:S05]  /*1140*/  BSYNC.RECONVERGENT B1 ;  /* 0x0000000000017941 */ /* 0x000fea0003800200 */
.L_x_14:
[----:B------:R-:W-:-:S07]  /*1150*/  VIADD R24, R8, 0x1 ;  /* 0x0000000108187836 */ /* 0x000fce0000000000 */
.L_x_13:
[----:B------:R-:W-:Y:S05]  /*1160*/  BSYNC.RECONVERGENT B0 ;  /* 0x0000000000007941 */ /* 0x000fea0003800200 */
.L_x_12:
        /* <DEDUP_REMOVED lines=10> */
[----:B------:R-:W-:Y:S01]  /*1210*/  DSETP.NEU.AND P1, PT, |R2|, +INF , PT ;  /* 0x7ff000000200742a */ /* 0x000fe20003f2d200 */
[----:B------:R-:W-:Y:S01]  /*1220*/  BSSY.RECONVERGENT B0, `(.L_x_16) ;  /* 0x0000030000007945 */ /* 0x000fe20003800200 */
[----:B------:R-:W-:Y:S01]  /*1230*/  ISETP.NE.U32.AND P0, PT, R4, 0x1, PT ;  /* 0x000000010400780c */ /* 0x000fe20003f05070 */
[----:B------:R-:W-:-:S03]  /*1240*/  IMAD.MOV.U32 R4, RZ, RZ, 0x3da8ff83 ;  /* 0x3da8ff83ff047424 */ /* 0x000fc600078e00ff */
[----:B------:R-:W-:Y:S02]  /*1250*/  FSEL R26, R26, -8.06006814911005101289e+34, !P0 ;  /* 0xf9785eba1a1a7808 */ /* 0x000fe40004000000 */
[----:B------:R-:W-:Y:S01]  /*1260*/  FSEL R27, -R4, 0.11223486810922622681, !P0 ;  /* 0x3de5db65041b7808 */ /* 0x000fe20004000100 */
[----:B------:R-:W-:-:S08]  /*1270*/  DMUL R4, R22, R22 ;  /* 0x0000001616047228 */ /* 0x000fd00000000000 */
[----:B--2---:R-:W-:-:S08]  /*1280*/  DFMA R8, R4, R26, R8 ;  /* 0x0000001a0408722b */ /* 0x004fd00000000008 */
[----:B------:R-:W-:-:S08]  /*1290*/  DFMA R8, R4, R8, R10 ;  /* 0x000000080408722b */ /* 0x000fd0000000000a */
[----:B---3--:R-:W-:-:S08]  /*12a0*/  DFMA R8, R4, R8, R12 ;  /* 0x000000080408722b */ /* 0x008fd0000000000c */
[----:B------:R-:W-:-:S08]  /*12b0*/  DFMA R8, R4, R8, R14 ;  /* 0x000000080408722b */ /* 0x000fd0000000000e */
[----:B----4-:R-:W-:-:S08]  /*12c0*/  DFMA R8, R4, R8, R16 ;  /* 0x000000080408722b */ /* 0x010fd00000000010 */
[----:B------:R-:W-:-:S08]  /*12d0*/  DFMA R8, R4, R8, R18 ;  /* 0x000000080408722b */ /* 0x000fd00000000012 */
[----:B------:R-:W-:Y:S02]  /*12e0*/  DFMA R22, R8, R22, R22 ;  /* 0x000000160816722b */ /* 0x000fe40000000016 */
[----:B------:R-:W-:-:S10]  /*12f0*/  DFMA R4, R4, R8, 1 ;  /* 0x3ff000000404742b */ /* 0x000fd40000000008 */
[----:B------:R-:W-:Y:S02]  /*1300*/  FSEL R8, R4, R22, !P0 ;  /* 0x0000001604087208 */ /* 0x000fe40004000000 */
[----:B------:R-:W-:Y:S01]  /*1310*/  FSEL R9, R5, R23, !P0 ;  /* 0x0000001705097208 */ /* 0x000fe20004000000 */
[----:B------:R-:W-:Y:S01]  /*1320*/  @!P1 DMUL R22, RZ, R2 ;  /* 0x00000002ff169228 */ /* 0x000fe20000000000 */
[----:B------:R-:W-:Y:S01]  /*1330*/  LOP3.LUT P0, RZ, R24, 0x2, RZ, 0xc0, !PT ;  /* 0x0000000218ff7812 */ /* 0x000fe2000780c0ff */
[----:B------:R-:W-:-:S03]  /*1340*/  @!P1 IMAD.MOV.U32 R24, RZ, RZ, 0x1 ;  /* 0x00000001ff189424 */ /* 0x000fc600078e00ff */
        /* <DEDUP_REMOVED lines=27> */
.L_x_19:
[----:B------:R-:W-:Y:S05]  /*1500*/  BSYNC.RECONVERGENT B1 ;  /* 0x0000000000017941 */ /* 0x000fea0003800200 */
.L_x_18:
[----:B------:R-:W-:-:S07]  /*1510*/  VIADD R24, R8, 0x1 ;  /* 0x0000000108187836 */ /* 0x000fce0000000000 */
.L_x_17:
[----:B------:R-:W-:Y:S05]  /*1520*/  BSYNC.RECONVERGENT B0 ;  /* 0x0000000000007941 */ /* 0x000fea0003800200 */
.L_x_16:
        /* <DEDUP_REMOVED lines=10> */
[----:B------:R-:W-:Y:S02]  /*15d0*/  BSSY.RECONVERGENT B0, `(.L_x_20) ;  /* 0x0000033000007945 */ /* 0x000fe40003800200 */
        /* <DEDUP_REMOVED lines=14> */
[----:B------:R-:W-:Y:S02]  /*16c0*/  FSEL R9, R3, R23, !P0 ;  /* 0x0000001703097208 */ /* 0x000fe40004000000 */
[----:B------:R-:W-:-:S04]  /*16d0*/  LOP3.LUT P0, RZ, R24, 0x2, RZ, 0xc0, !PT ;  /* 0x0000000218ff7812 */ /* 0x000fc8000780c0ff */
[----:B------:R-:W-:-:S10]  /*16e0*/  DADD R2, RZ, -R8 ;  /* 0x00000000ff027229 */ /* 0x000fd40000000808 */
[----:B------:R-:W-:Y:S01]  /*16f0*/  FSEL R2, R8, R2, !P0 ;  /* 0x0000000208027208 */ /* 0x000fe20004000000 */
[----:B------:R-:W-:Y:S01]  /*1700*/  IMAD.MOV.U32 R8, RZ, RZ, 0x0 ;  /* 0x00000000ff087424 */ /* 0x000fe200078e00ff */
[----:B------:R-:W-:Y:S01]  /*1710*/  FSEL R3, R9, R3, !P0 ;  /* 0x0000000309037208 */ /* 0x000fe20004000000 */
[----:B------:R-:W-:-:S05]  /*1720*/  IMAD.MOV.U32 R9, RZ, RZ, 0x3fd80000 ;  /* 0x3fd80000ff097424 */ /* 0x000fca00078e00ff */
[----:B------:R-:W-:-:S08]  /*1730*/  DMUL R4, R4, R2 ;  /* 0x0000000204047228 */ /* 0x000fd00000000000 */
[----:B------:R-:W-:-:S08]  /*1740*/  DMUL R4, R20, R4 ;  /* 0x0000000414047228 */ /* 0x000fd00000000000 */
[----:B------:R-:W-:-:S08]  /*1750*/  DMUL R4, R20, R4 ;  /* 0x0000000414047228 */ /* 0x000fd00000000000 */
[----:B------:R-:W-:-:S06]  /*1760*/  DFMA R6, R6, R6, R4 ;  /* 0x000000060606722b */ /* 0x000fcc0000000004 */
[----:B------:R-:W0:Y:S04]  /*1770*/  MUFU.RSQ64H R3, R7 ;  /* 0x0000000700037308 */ /* 0x000e280000001c00 */
[----:B------:R-:W-:-:S05]  /*1780*/  VIADD R2, R7, 0xfcb00000 ;  /* 0xfcb0000007027836 */ /* 0x000fca0000000000 */
[----:B------:R-:W-:Y:S01]  /*1790*/  ISETP.GE.U32.AND P0, PT, R2, 0x7ca00000, PT ;  /* 0x7ca000000200780c */ /* 0x000fe20003f06070 */
[----:B0-----:R-:W-:-:S08]  /*17a0*/  DMUL R4, R2, R2 ;  /* 0x0000000202047228 */ /* 0x001fd00000000000 */
[----:B------:R-:W-:-:S08]  /*17b0*/  DFMA R4, R6, -R4, 1 ;  /* 0x3ff000000604742b */ /* 0x000fd00000000804 */
[----:B------:R-:W-:Y:S02]  /*17c0*/  DFMA R8, R4, R8, 0.5 ;  /* 0x3fe000000408742b */ /* 0x000fe40000000008 */
[----:B------:R-:W-:-:S08]  /*17d0*/  DMUL R4, R2, R4 ;  /* 0x0000000402047228 */ /* 0x000fd00000000000 */
[----:B------:R-:W-:-:S08]  /*17e0*/  DFMA R8, R8, R4, R2 ;  /* 0x000000040808722b */ /* 0x000fd00000000002 */
[----:B------:R-:W-:Y:S02]  /*17f0*/  DMUL R12, R6, R8 ;  /* 0x00000008060c7228 */ /* 0x000fe40000000000 */
[----:B------:R-:W-:Y:S02]  /*1800*/  VIADD R5, R9, 0xfff00000 ;  /* 0xfff0000009057836 */ /* 0x000fe40000000000 */
[----:B------:R-:W-:-:S04]  /*1810*/  IMAD.MOV.U32 R4, RZ, RZ, R8 ;  /* 0x000000ffff047224 */ /* 0x000fc800078e0008 */
[----:B------:R-:W-:-:S08]  /*1820*/  DFMA R10, R12, -R12, R6 ;  /* 0x8000000c0c0a722b */ /* 0x000fd00000000006 */
[----:B------:R-:W-:Y:S01]  /*1830*/  DFMA R26, R10, R4, R12 ;  /* 0x000000040a1a722b */ /* 0x000fe2000000000c */
[----:B------:R-:W-:Y:S10]  /*1840*/  @!P0 BRA `(.L_x_21) ;  /* 0x00000000002c8947 */ /* 0x000ff40003800000 */
[----:B------:R-:W-:Y:S02]  /*1850*/  IMAD.MOV.U32 R15, RZ, RZ, R11 ;  /* 0x000000ffff0f7224 */ /* 0x000fe400078e000b */
[----:B------:R-:W-:Y:S02]  /*1860*/  IMAD.MOV.U32 R4, RZ, RZ, R8 ;  /* 0x000000ffff047224 */ /* 0x000fe400078e0008 */
[----:B------:R-:W-:Y:S01]  /*1870*/  IMAD.MOV.U32 R11, RZ, RZ, R2 ;  /* 0x000000ffff0b7224 */ /* 0x000fe200078e0002 */
[----:B------:R-:W-:Y:S01]  /*1880*/  MOV R2, 0x18e0 ;  /* 0x000018e000027802 */ /* 0x000fe20000000f00 */
[----:B------:R-:W-:Y:S02]  /*1890*/  IMAD.MOV.U32 R8, RZ, RZ, R12 ;  /* 0x000000ffff087224 */ /* 0x000fe400078e000c */
[----:B------:R-:W-:Y:S02]  /*18a0*/  IMAD.MOV.U32 R17, RZ, RZ, R13 ;  /* 0x000000ffff117224 */ /* 0x000fe400078e000d */
[----:B------:R-:W-:-:S02]  /*18b0*/  IMAD.MOV.U32 R3, RZ, RZ, R6 ;  /* 0x000000ffff037224 */ /* 0x000fc400078e0006 */
[----:B------:R-:W-:-:S07]  /*18c0*/  IMAD.MOV.U32 R16, RZ, RZ, R7 ;  /* 0x000000ffff107224 */ /* 0x000fce00078e0007 */
[----:B------:R-:W-:Y:S05]  /*18d0*/  CALL.REL.NOINC `($__internal_1_$__cuda_sm20_dsqrt_rn_f64_mediumpath_v1) ;  /* 0x0000000c00dc7944 */ /* 0x000fea0003c00000 */
[----:B------:R-:W-:Y:S02]  /*18e0*/  IMAD.MOV.U32 R26, RZ, RZ, R4 ;  /* 0x000000ffff1a7224 */ /* 0x000fe400078e0004 */
[----:B------:R-:W-:-:S07]  /*18f0*/  IMAD.MOV.U32 R27, RZ, RZ, R5 ;  /* 0x000000ffff1b7224 */ /* 0x000fce00078e0005 */
.L_x_21:
[----:B------:R-:W-:Y:S05]  /*1900*/  BSYNC.RECONVERGENT B0 ;  /* 0x0000000000007941 */ /* 0x000fea0003800200 */
.L_x_20:
[----:B------:R-:W-:Y:S01]  /*1910*/  DADD R6, -R6, 1 ;  /* 0x3ff0000006067429 */ /* 0x000fe20000000100 */
[----:B------:R-:W-:Y:S01]  /*1920*/  IMAD.MOV.U32 R8, RZ, RZ, 0x0 ;  /* 0x00000000ff087424 */ /* 0x000fe200078e00ff */
[----:B------:R-:W-:Y:S01]  /*1930*/  BSSY.RECONVERGENT B0, `(.L_x_22) ;  /* 0x000001a000007945 */ /* 0x000fe20003800200 */
[----:B------:R-:W-:-:S03]  /*1940*/  IMAD.MOV.U32 R9, RZ, RZ, 0x3fd80000 ;  /* 0x3fd80000ff097424 */ /* 0x000fc600078e00ff */
        /* <DEDUP_REMOVED lines=15> */
[----:B------:R-:W-:Y:S01]  /*1a40*/  IMAD.MOV.U32 R11, RZ, RZ, R2 ;  /* 0x000000ffff0b7224 */ /* 0x000fe200078e0002 */
[----:B------:R-:W-:Y:S01]  /*1a50*/  MOV R2, 0x1ad0 ;  /* 0x00001ad000027802 */ /* 0x000fe20000000f00 */
[----:B------:R-:W-:Y:S02]  /*1a60*/  IMAD.MOV.U32 R3, RZ, RZ, R6 ;  /* 0x000000ffff037224 */ /* 0x000fe400078e0006 */
[----:B------:R-:W-:Y:S02]  /*1a70*/  IMAD.MOV.U32 R16, RZ, RZ, R7 ;  /* 0x000000ffff107224 */ /* 0x000fe400078e0007 */
[----:B------:R-:W-:Y:S02]  /*1a80*/  IMAD.MOV.U32 R10, RZ, RZ, R14 ;  /* 0x000000ffff0a7224 */ /* 0x000fe400078e000e */
[----:B------:R-:W-:-:S02]  /*1a90*/  IMAD.MOV.U32 R8, RZ, RZ, R12 ;  /* 0x000000ffff087224 */ /* 0x000fc400078e000c */
[----:B------:R-:W-:Y:S02]  /*1aa0*/  IMAD.MOV.U32 R17, RZ, RZ, R13 ;  /* 0x000000ffff117224 */ /* 0x000fe400078e000d */
[----:B------:R-:W-:-:S07]  /*1ab0*/  IMAD.MOV.U32 R5, RZ, RZ, R9 ;  /* 0x000000ffff057224 */ /* 0x000fce00078e0009 */
[----:B------:R-:W-:Y:S05]  /*1ac0*/  CALL.REL.NOINC `($__internal_1_$__cuda_sm20_dsqrt_rn_f64_mediumpath_v1) ;  /* 0x0000000c00607944 */ /* 0x000fea0003c00000 */
.L_x_23:
[----:B------:R-:W-:Y:S05]  /*1ad0*/  BSYNC.RECONVERGENT B0 ;  /* 0x0000000000007941 */ /* 0x000fea0003800200 */
.L_x_22:
[----:B------:R-:W-:Y:S01]  /*1ae0*/  DADD R10, -RZ, |R26| ;  /* 0x00000000ff0a7229 */ /* 0x000fe2000000051a */
[----:B------:R-:W-:Y:S01]  /*1af0*/  IMAD.MOV.U32 R6, RZ, RZ, 0x1 ;  /* 0x00000001ff067424 */ /* 0x000fe200078e00ff */
[--C-:B------:R-:W-:Y:S01]  /*1b00*/  DADD R12, -RZ, |R4|.reuse ;  /* 0x00000000ff0c7229 */ /* 0x100fe20000000504 */
[----:B------:R-:W-:Y:S01]  /*1b10*/  BSSY.RECONVERGENT B0, `(.L_x_24) ;  /* 0x0000019000007945 */ /* 0x000fe20003800200 */
[----:B------:R-:W-:-:S08]  /*1b20*/  DSETP.GT.AND P1, PT, |R26|, |R4|, PT ;  /* 0x400000041a00722a */ /* 0x000fd00003f24200 */
[----:B------:R-:W-:Y:S02]  /*1b30*/  FSEL R3, R11, R13, P1 ;  /* 0x0000000d0b037208 */ /* 0x000fe40000800000 */
[----:B------:R-:W-:Y:S02]  /*1b40*/  FSEL R2, R10, R12, P1 ;  /* 0x0000000c0a027208 */ /* 0x000fe40000800000 */
[----:B------:R-:W0:Y:S01]  /*1b50*/  MUFU.RCP64H R7, R3 ;  /* 0x0000000300077308 */ /* 0x000e220000001800 */
[----:B------:R-:W-:Y:S02]  /*1b60*/  FSEL R14, R12, R10, P1 ;  /* 0x0000000a0c0e7208 */ /* 0x000fe40000800000 */
[----:B------:R-:W-:-:S04]  /*1b70*/  FSEL R15, R13, R11, P1 ;  /* 0x0000000b0d0f7208 */ /* 0x000fc80000800000 */
[----:B------:R-:W-:Y:S01]  /*1b80*/  FSETP.GEU.AND P2, PT, |R15|, 6.5827683646048100446e-37, PT ;  /* 0x036000000f00780b */ /* 0x000fe20003f4e200 */
[----:B0-----:R-:W-:-:S08]  /*1b90*/  DFMA R8, -R2, R6, 1 ;  /* 0x3ff000000208742b */ /* 0x001fd00000000106 */
[----:B------:R-:W-:-:S08]  /*1ba0*/  DFMA R8, R8, R8, R8 ;  /* 0x000000080808722b */ /* 0x000fd00000000008 */
[----:B------:R-:W-:-:S08]  /*1bb0*/  DFMA R8, R6, R8, R6 ;  /* 0x000000080608722b */ /* 0x000fd00000000006 */
[----:B------:R-:W-:-:S08]  /*1bc0*/  DFMA R6, -R2, R8, 1 ;  /* 0x3ff000000206742b */ /* 0x000fd00000000108 */
[----:B------:R-:W-:-:S08]  /*1bd0*/  DFMA R6, R8, R6, R8 ;  /* 0x000000060806722b */ /* 0x000fd00000000008 */
[----:B------:R-:W-:-:S08]  /*1be0*/  DMUL R8, R6, R14 ;  /* 0x0000000e06087228 */ /* 0x000fd00000000000 */
[----:B------:R-:W-:-:S08]  /*1bf0*/  DFMA R10, -R2, R8, R14 ;  /* 0x00000008020a722b */ /* 0x000fd0000000010e */
[----:B------:R-:W-:-:S10]  /*1c00*/  DFMA R6, R6, R10, R8 ;  /* 0x0000000a0606722b */ /* 0x000fd40000000008 */
[----:B------:R-:W-:-:S05]  /*1c10*/  FFMA R8, RZ, R3, R7 ;  /* 0x00000003ff087223 */ /* 0x000fca0000000007 */
[----:B------:R-:W-:-:S13]  /*1c20*/  FSETP.GT.AND P0, PT, |R8|, 1.469367938527859385e-39, PT ;  /* 0x001000000800780b */ /* 0x000fda0003f04200 */
[----:B------:R-:W-:Y:S05]  /*1c30*/  @P0 BRA P2, `(.L_x_25) ;  /* 0x0000000000180947 */ /* 0x000fea0001000000 */
[----:B------:R-:W-:Y:S01]  /*1c40*/  IMAD.MOV.U32 R12, RZ, RZ, R2 ;  /* 0x000000ffff0c7224 */ /* 0x000fe200078e0002 */
[----:B------:R-:W-:Y:S01]  /*1c50*/  MOV R6, 0x1c80 ;  /* 0x00001c8000067802 */ /* 0x000fe20000000f00 */
[----:B------:R-:W-:-:S07]  /*1c60*/  IMAD.MOV.U32 R13, RZ, RZ, R3 ;  /* 0x000000ffff0d7224 */ /* 0x000fce00078e0003 */
[----:B------:R-:W-:Y:S05]  /*1c70*/  CALL.REL.NOINC `($__internal_0_$__cuda_sm20_div_rn_f64_full) ;  /* 0x00000004008c7944 */ /* 0x000fea0003c00000 */
[----:B------:R-:W-:Y:S02]  /*1c80*/  IMAD.MOV.U32 R6, RZ, RZ, R18 ;  /* 0x000000ffff067224 */ /* 0x000fe400078e0012 */
[----:B------:R-:W-:-:S07]  /*1c90*/  IMAD.MOV.U32 R7, RZ, RZ, R19 ;  /* 0x000000ffff077224 */ /* 0x000fce00078e0013 */
.L_x_25:
[----:B------:R-:W-:Y:S05]  /*1ca0*/  BSYNC.RECONVERGENT B0 ;  /* 0x0000000000007941 */ /* 0x000fea0003800200 */
.L_x_24:
[----:B------:R-:W-:Y:S01]  /*1cb0*/  DMUL R8, R6, R6 ;  /* 0x0000000606087228 */ /* 0x000fe20000000000 */
[----:B------:R-:W-:Y:S01]  /*1cc0*/  IMAD.MOV.U32 R10, RZ, RZ, -0x2449a4b7 ;  /* 0xdbb65b49ff0a7424 */ /* 0x000fe200078e00ff */
[----:B------:R-:W-:Y:S01]  /*1cd0*/  UMOV UR6, 0x2a25ff7e ;  /* 0x2a25ff7e00067882 */ /* 0x000fe20000000000 */
[----:B------:R-:W-:Y:S01]  /*1ce0*/  IMAD.MOV.U32 R11, RZ, RZ, 0x3f2d3b63 ;  /* 0x3f2d3b63ff0b7424 */ /* 0x000fe200078e00ff */
[----:B------:R-:W-:Y:S01]  /*1cf0*/  UMOV UR7, 0x3ef53e1d ;  /* 0x3ef53e1d00077882 */ /* 0x000fe20000000000 */
[----:B------:R-:W-:Y:S01]  /*1d00*/  ISETP.GE.AND P2, PT, R5, RZ, PT ;  /* 0x000000ff0500720c */ /* 0x000fe20003f46270 */
[----:B------:R-:W-:Y:S01]  /*1d10*/  @!P1 IMAD.MOV.U32 R12, RZ, RZ, 0x54442d18 ;  /* 0x54442d18ff0c9424 */ /* 0x000fe200078e00ff */
[----:B------:R-:W-:Y:S01]  /*1d20*/  DSETP.NEU.AND P3, PT, R2, RZ, PT ;  /* 0x000000ff0200722a */ /* 0x000fe20003f6d000 */
[----:B------:R-:W-:Y:S01]  /*1d30*/  @!P1 IMAD.MOV.U32 R13, RZ, RZ, 0x400921fb ;  /* 0x400921fbff0d9424 */ /* 0x000fe200078e00ff */
[----:B------:R-:W-:Y:S01]  /*1d40*/  DFMA R10, R8, -UR6, R10 ;  /* 0x80000006080a7c2b */ /* 0x000fe2000800000a */
[----:B------:R-:W-:Y:S01]  /*1d50*/  UMOV UR6, 0x8dde082e ;  /* 0x8dde082e00067882 */ /* 0x000fe20000000000 */
[----:B------:R-:W-:Y:S01]  /*1d60*/  UMOV UR7, 0x3f531278 ;  /* 0x3f53127800077882 */ /* 0x000fe20000000000 */
[----:B------:R-:W-:-:S05]  /*1d70*/  @P1 PLOP3.LUT P0, PT, P2, PT, PT, 0x80, 0x8 ;  /* 0x000000000008181c */ /* 0x000fca000170f070 */
[----:B------:R-:W-:Y:S01]  /*1d80*/  DFMA R10, R8, R10, -UR6 ;  /* 0x80000006080a7e2b */ /* 0x000fe2000800000a */
[----:B------:R-:W-:Y:S01]  /*1d90*/  UMOV UR6, 0xc8249315 ;  /* 0xc824931500067882 */ /* 0x000fe20000000000 */
[----:B------:R-:W-:-:S06]  /*1da0*/  UMOV UR7, 0x3f6f9690 ;  /* 0x3f6f969000077882 */ /* 0x000fcc0000000000 */
[----:B------:R-:W-:Y:S01]  /*1db0*/  DFMA R10, R8, R10, UR6 ;  /* 0x00000006080a7e2b */ /* 0x000fe2000800000a */
[----:B------:R-:W-:Y:S01]  /*1dc0*/  UMOV UR6, 0xabc7cf0d ;  /* 0xabc7cf0d00067882 */ /* 0x000fe20000000000 */
[----:B------:R-:W-:-:S06]  /*1dd0*/  UMOV UR7, 0x3f82cf5a ;  /* 0x3f82cf5a00077882 */ /* 0x000fcc0000000000 */
        /* <DEDUP_REMOVED lines=42> */
[----:B------:R-:W-:-:S08]  /*2080*/  DFMA R10, R8, R10, -UR6 ;  /* 0x80000006080a7e2b */ /* 0x000fd0000800000a */
[----:B------:R-:W-:Y:S01]  /*2090*/  DMUL R10, R8, R10 ;  /* 0x0000000a080a7228 */ /* 0x000fe20000000000 */
[----:B------:R-:W-:Y:S02]  /*20a0*/  @P1 IMAD.MOV.U32 R8, RZ, RZ, 0x54442d18 ;  /* 0x54442d18ff081424 */ /* 0x000fe400078e00ff */
[----:B------:R-:W-:-:S05]  /*20b0*/  @P1 IMAD.MOV.U32 R9, RZ, RZ, 0x3ff921fb ;  /* 0x3ff921fbff091424 */ /* 0x000fca00078e00ff */
[----:B------:R-:W-:-:S08]  /*20c0*/  DFMA R10, R10, R6, R6 ;  /* 0x000000060a0a722b */ /* 0x000fd00000000006 */
[----:B------:R-:W-:-:S10]  /*20d0*/  @P1 DADD R6, -RZ, -R10 ;  /* 0x00000000ff061229 */ /* 0x000fd4000000090a */
[----:B------:R-:W-:Y:S02]  /*20e0*/  @P1 FSEL R2, R10, R6, !P0 ;  /* 0x000000060a021208 */ /* 0x000fe40004000000 */
[----:B------:R-:W-:Y:S01]  /*20f0*/  @P1 FSEL R3, R11, R7, !P0 ;  /* 0x000000070b031208 */ /* 0x000fe20004000000 */
[----:B------:R-:W-:Y:S01]  /*2100*/  @!P1 DADD R6, -R10, R12 ;  /* 0x000000000a069229 */ /* 0x000fe2000000010c */
[----:B------:R-:W-:-:S04]  /*2110*/  @!P1 PLOP3.LUT P0, PT, P2, PT, PT, 0x80, 0x8 ;  /* 0x000000000008981c */ /* 0x000fc8000170f070 */
[----:B------:R-:W-:Y:S01]  /*2120*/  @P1 DADD R2, R2, R8 ;  /* 0x0000000002021229 */ /* 0x000fe20000000008 */
[----:B------:R-:W-:-:S05]  /*2130*/  @P3 IMAD.MOV.U32 R9, RZ, RZ, 0x7f3321d2 ;  /* 0x7f3321d2ff093424 */ /* 0x000fca00078e00ff */
[----:B------:R-:W-:Y:S01]  /*2140*/  @!P1 FSEL R3, R7, R11, !P0 ;  /* 0x0000000b07039208 */ /* 0x000fe20004000000 */
[----:B------:R-:W-:Y:S01]  /*2150*/  @P3 IMAD.MOV.U32 R11, RZ, RZ, 0x4002d97c ;  /* 0x4002d97cff0b3424 */ /* 0x000fe200078e00ff */
[----:B------:R-:W-:Y:S01]  /*2160*/  @!P1 FSEL R2, R6, R10, !P0 ;  /* 0x0000000a06029208 */ /* 0x000fe20004000000 */
[C-C-:B------:R-:W-:Y:S01]  /*2170*/  @P3 DSETP.NEU.AND P1, PT, |R4|.reuse, |R26|.reuse, PT ;  /* 0x4000001a0400322a */ /* 0x140fe20003f2d200 */
[----:B------:R-:W-:Y:S01]  /*2180*/  @P3 FSEL R9, R9, 3.37028055040000000000e+12, !P0 ;  /* 0x54442d1809093808 */ /* 0x000fe20004000000 */
[----:B------:R-:W-:Y:S01]  /*2190*/  DADD R6, |R4|, |R26| ;  /* 0x0000000004067229 */ /* 0x000fe2000000061a */
[----:B------:R-:W-:Y:S02]  /*21a0*/  @P3 FSEL R11, R11, 1.8213495016098022461, !P0 ;  /* 0x3fe921fb0b0b3808 */ /* 0x000fe40004000000 */
[----:B------:R-:W-:Y:S02]  /*21b0*/  @!P3 FSEL R5, RZ, 2.1426990032196044922, P0 ;  /* 0x400921fbff05b808 */ /* 0x000fe40000000000 */
[----:B------:R-:W-:-:S02]  /*21c0*/  @P3 FSEL R8, R9, R2, !P1 ;  /* 0x0000000209083208 */ /* 0x000fc40004800000 */
[----:B------:R-:W-:Y:S02]  /*21d0*/  @P3 FSEL R9, R11, R3, !P1 ;  /* 0x000000030b093208 */ /* 0x000fe40004800000 */
[----:B------:R-:W0:Y:S01]  /*21e0*/  LDC.64 R2, c[0x0][0x3a8] ;  /* 0x0000ea00ff027b82 */ /* 0x000e220000000a00 */
[----:B------:R-:W-:Y:S01]  /*21f0*/  @!P3 FSEL R4, RZ, 3.37028055040000000000e+12, P0 ;  /* 0x54442d18ff04b808 */ /* 0x000fe20000000000 */
[----:B------:R-:W-:Y:S01]  /*2200*/  DSETP.NAN.AND P0, PT, R6, R6, PT ;  /* 0x000000060600722a */ /* 0x000fe20003f08000 */
[----:B------:R-:W-:Y:S02]  /*2210*/  @P3 IMAD.MOV.U32 R5, RZ, RZ, R9 ;  /* 0x000000ffff053224 */ /* 0x000fe400078e0009 */
[----:B------:R-:W-:-:S03]  /*2220*/  @P3 IMAD.MOV.U32 R4, RZ, RZ, R8 ;  /* 0x000000ffff043224 */ /* 0x000fc600078e0008 */
[----:B------:R-:W-:Y:S02]  /*2230*/  LOP3.LUT R27, R5, 0x80000000, R27, 0xb8, !PT ;  /* 0x80000000051b7812 */ /* 0x000fe400078eb81b */
[----:B------:R-:W-:Y:S02]  /*2240*/  FSEL R4, R6, R4, P0 ;  /* 0x0000000406047208 */ /* 0x000fe40000000000 */
[----:B------:R-:W-:-:S06]  /*2250*/  FSEL R5, R7, R27, P0 ;  /* 0x0000001b07057208 */ /* 0x000fcc0000000000 */
[----:B------:R-:W-:Y:S01]  /*2260*/  DADD R4, R4, R4 ;  /* 0x0000000004047229 */ /* 0x000fe20000000004 */
[----:B0-----:R-:W-:-:S07]  /*2270*/  IMAD.WIDE R2, R0, 0x8, R2 ;  /* 0x0000000800027825 */ /* 0x001fce00078e0202 */
[----:B------:R-:W-:-:S07]  /*2280*/  DMUL R4, R4, 6371 ;  /* 0x40b8e30004047828 */ /* 0x000fce0000000000 */
[----:B------:R-:W-:Y:S01]  /*2290*/  STG.E.64 desc[UR4][R2.64], R4 ;  /* 0x0000000402007986 */ /* 0x000fe2000c101b04 */
[----:B------:R-:W-:Y:S05]  /*22a0*/  EXIT ;  /* 0x000000000000794d */ /* 0x000fea0003800000 */
        .weak           $__internal_0_$__cuda_sm20_div_rn_f64_full
        .type           $__internal_0_$__cuda_sm20_div_rn_f64_full,@function
        .size           $__internal_0_$__cuda_sm20_div_rn_f64_full,($__internal_1_$__cuda_sm20_dsqrt_rn_f64_mediumpath_v1 - $__internal_0_$__cuda_sm20_div_rn_f64_full)
$__internal_0_$__cuda_sm20_div_rn_f64_full:
[C---:B------:R-:W-:Y:S01]  /*22b0*/  FSETP.GEU.AND P0, PT, |R13|.reuse, 1.469367938527859385e-39, PT ;  /* 0x001000000d00780b */ /* 0x040fe20003f0e200 */
[----:B------:R-:W-:Y:S01]  /*22c0*/  IMAD.MOV.U32 R16, RZ, RZ, 0x1 ;  /* 0x00000001ff107424 */ /* 0x000fe200078e00ff */
[----:B------:R-:W-:Y:S01]  /*22d0*/  LOP3.LUT R10, R13, 0x800fffff, RZ, 0xc0, !PT ;  /* 0x800fffff0d0a7812 */ /* 0x000fe200078ec0ff */
[----:B------:R-:W-:Y:S01]  /*22e0*/  BSSY.RECONVERGENT B1, `(.L_x_26) ;  /* 0x0000054000017945 */ /* 0x000fe20003800200 */
[C---:B------:R-:W-:Y:S02]  /*22f0*/  FSETP.GEU.AND P3, PT, |R15|.reuse, 1.469367938527859385e-39, PT ;  /* 0x001000000f00780b */ /* 0x040fe40003f6e200 */
[----:B------:R-:W-:Y:S01]  /*2300*/  LOP3.LUT R11, R10, 0x3ff00000, RZ, 0xfc, !PT ;  /* 0x3ff000000a0b7812 */ /* 0x000fe200078efcff */
[----:B------:R-:W-:Y:S01]  /*2310*/  IMAD.MOV.U32 R10, RZ, RZ, R12 ;  /* 0x000000ffff0a7224 */ /* 0x000fe200078e000c */
[----:B------:R-:W-:Y:S02]  /*2320*/  LOP3.LUT R7, R15, 0x7ff00000, RZ, 0xc0, !PT ;  /* 0x7ff000000f077812 */ /* 0x000fe400078ec0ff */
[----:B------:R-:W-:-:S03]  /*2330*/  LOP3.LUT R24, R13, 0x7ff00000, RZ, 0xc0, !PT ;  /* 0x7ff000000d187812 */ /* 0x000fc600078ec0ff */
[----:B------:R-:W-:Y:S01]  /*2340*/  @!P0 DMUL R10, R12, 8.98846567431157953865e+307 ;  /* 0x7fe000000c0a8828 */ /* 0x000fe20000000000 */
[----:B------:R-:W-:-:S03]  /*2350*/  ISETP.GE.U32.AND P2, PT, R7, R24, PT ;  /* 0x000000180700720c */ /* 0x000fc60003f46070 */
[----:B------:R-:W-:Y:S01]  /*2360*/  @!P3 LOP3.LUT R8, R13, 0x7ff00000, RZ, 0xc0, !PT ;  /* 0x7ff000000d08b812 */ /* 0x000fe200078ec0ff */
[----:B------:R-:W-:Y:S01]  /*2370*/  @!P3 IMAD.MOV.U32 R22, RZ, RZ, RZ ;  /* 0x000000ffff16b224 */ /* 0x000fe200078e00ff */
[----:B------:R-:W0:Y:S02]  /*2380*/  MUFU.RCP64H R17, R11 ;  /* 0x0000000b00117308 */ /* 0x000e240000001800 */
[----:B------:R-:W-:Y:S01]  /*2390*/  @!P3 ISETP.GE.U32.AND P4, PT, R7, R8, PT ;  /* 0x000000080700b20c */ /* 0x000fe20003f86070 */
[----:B------:R-:W-:Y:S01]  /*23a0*/  IMAD.MOV.U32 R8, RZ, RZ, 0x1ca00000 ;  /* 0x1ca00000ff087424 */ /* 0x000fe200078e00ff */
[----:B------:R-:W-:-:S04]  /*23b0*/  @!P0 LOP3.LUT R24, R11, 0x7ff00000, RZ, 0xc0, !PT ;  /* 0x7ff000000b188812 */ /* 0x000fc800078ec0ff */
[----:B------:R-:W-:Y:S01]  /*23c0*/  @!P3 SEL R9, R8, 0x63400000, !P4 ;  /* 0x634000000809b807 */ /* 0x000fe20006000000 */
[----:B------:R-:W-:-:S03]  /*23d0*/  VIADD R25, R24, 0xffffffff ;  /* 0xffffffff18197836 */ /* 0x000fc60000000000 */
[----:B------:R-:W-:-:S04]  /*23e0*/  @!P3 LOP3.LUT R9, R9, 0x80000000, R15, 0xf8, !PT ;  /* 0x800000000909b812 */ /* 0x000fc800078ef80f */
[----:B------:R-:W-:Y:S01]  /*23f0*/  @!P3 LOP3.LUT R23, R9, 0x100000, RZ, 0xfc, !PT ;  /* 0x001000000917b812 */ /* 0x000fe200078efcff */
[----:B0-----:R-:W-:Y:S01]  /*2400*/  DFMA R20, R16, -R10, 1 ;  /* 0x3ff000001014742b */ /* 0x001fe2000000080a */
[----:B------:R-:W-:-:S07]  /*2410*/  IMAD.MOV.U32 R9, RZ, RZ, R7 ;  /* 0x000000ffff097224 */ /* 0x000fce00078e0007 */
[----:B------:R-:W-:-:S08]  /*2420*/  DFMA R20, R20, R20, R20 ;  /* 0x000000141414722b */ /* 0x000fd00000000014 */
[----:B------:R-:W-:Y:S01]  /*2430*/  DFMA R20, R16, R20, R16 ;  /* 0x000000141014722b */ /* 0x000fe20000000010 */
[----:B------:R-:W-:Y:S01]  /*2440*/  SEL R17, R8, 0x63400000, !P2 ;  /* 0x6340000008117807 */ /* 0x000fe20005000000 */
[----:B------:R-:W-:-:S03]  /*2450*/  IMAD.MOV.U32 R16, RZ, RZ, R14 ;  /* 0x000000ffff107224 */ /* 0x000fc600078e000e */
[----:B------:R-:W-:-:S03]  /*2460*/  LOP3.LUT R17, R17, 0x800fffff, R15, 0xf8, !PT ;  /* 0x800fffff11117812 */ /* 0x000fc600078ef80f */
[----:B------:R-:W-:-:S03]  /*2470*/  DFMA R18, R20, -R10, 1 ;  /* 0x3ff000001412742b */ /* 0x000fc6000000080a */
[----:B------:R-:W-:-:S05]  /*2480*/  @!P3 DFMA R16, R16, 2, -R22 ;  /* 0x400000001010b82b */ /* 0x000fca0000000816 */
[----:B------:R-:W-:-:S05]  /*2490*/  DFMA R18, R20, R18, R20 ;  /* 0x000000121412722b */ /* 0x000fca0000000014 */
[----:B------:R-:W-:-:S03]  /*24a0*/  @!P3 LOP3.LUT R9, R17, 0x7ff00000, RZ, 0xc0, !PT ;  /* 0x7ff000001109b812 */ /* 0x000fc600078ec0ff */
[----:B------:R-:W-:Y:S02]  /*24b0*/  DMUL R20, R18, R16 ;  /* 0x0000001012147228 */ /* 0x000fe40000000000 */
[----:B------:R-:W-:-:S05]  /*24c0*/  VIADD R22, R9, 0xffffffff ;  /* 0xffffffff09167836 */ /* 0x000fca0000000000 */
[----:B------:R-:W-:Y:S01]  /*24d0*/  ISETP.GT.U32.AND P0, PT, R22, 0x7feffffe, PT ;  /* 0x7feffffe1600780c */ /* 0x000fe20003f04070 */
[----:B------:R-:W-:-:S03]  /*24e0*/  DFMA R22, R20, -R10, R16 ;  /* 0x8000000a1416722b */ /* 0x000fc60000000010 */
[----:B------:R-:W-:-:S05]  /*24f0*/  ISETP.GT.U32.OR P0, PT, R25, 0x7feffffe, P0 ;  /* 0x7feffffe1900780c */ /* 0x000fca0000704470 */
[----:B------:R-:W-:-:S08]  /*2500*/  DFMA R22, R18, R22, R20 ;  /* 0x000000161216722b */ /* 0x000fd00000000014 */
[----:B------:R-:W-:Y:S05]  /*2510*/  @P0 BRA `(.L_x_27) ;  /* 0x00000000006c0947 */ /* 0x000fea0003800000 */
[----:B------:R-:W-:-:S04]  /*2520*/  LOP3.LUT R14, R13, 0x7ff00000, RZ, 0xc0, !PT ;  /* 0x7ff000000d0e7812 */ /* 0x000fc800078ec0ff */
[CC--:B------:R-:W-:Y:S02]  /*2530*/  VIADDMNMX R9, R7.reuse, -R14.reuse, 0xb9600000, !PT ;  /* 0xb960000007097446 */ /* 0x0c0fe4000780090e */
[----:B------:R-:W-:Y:S02]  /*2540*/  ISETP.GE.U32.AND P0, PT, R7, R14, PT ;  /* 0x0000000e0700720c */ /* 0x000fe40003f06070 */
[----:B------:R-:W-:Y:S02]  /*2550*/  VIMNMX R7, PT, PT, R9, 0x46a00000, PT ;  /* 0x46a0000009077848 */ /* 0x000fe40003fe0100 */
[----:B------:R-:W-:-:S05]  /*2560*/  SEL R8, R8, 0x63400000, !P0 ;  /* 0x6340000008087807 */ /* 0x000fca0004000000 */
[----:B------:R-:W-:Y:S02]  /*2570*/  IMAD.IADD R7, R7, 0x1, -R8 ;  /* 0x0000000107077824 */ /* 0x000fe400078e0a08 */
[----:B------:R-:W-:Y:S02]  /*2580*/  IMAD.MOV.U32 R8, RZ, RZ, RZ ;  /* 0x000000ffff087224 */ /* 0x000fe400078e00ff */
[----:B------:R-:W-:-:S06]  /*2590*/  VIADD R9, R7, 0x7fe00000 ;  /* 0x7fe0000007097836 */ /* 0x000fcc0000000000 */
[----:B------:R-:W-:-:S10]  /*25a0*/  DMUL R18, R22, R8 ;  /* 0x0000000816127228 */ /* 0x000fd40000000000 */
[----:B------:R-:W-:-:S13]  /*25b0*/  FSETP.GTU.AND P0, PT, |R19|, 1.469367938527859385e-39, PT ;  /* 0x001000001300780b */ /* 0x000fda0003f0c200 */
[----:B------:R-:W-:Y:S05]  /*25c0*/  @P0 BRA `(.L_x_28) ;  /* 0x0000000000940947 */ /* 0x000fea0003800000 */
[----:B------:R-:W-:-:S06]  /*25d0*/  DFMA R10, R22, -R10, R16 ;  /* 0x8000000a160a722b */ /* 0x000fcc0000000010 */
[----:B------:R-:W-:-:S04]  /*25e0*/  IMAD.MOV.U32 R10, RZ, RZ, RZ ;  /* 0x000000ffff0a7224 */ /* 0x000fc800078e00ff */
[C---:B------:R-:W-:Y:S02]  /*25f0*/  FSETP.NEU.AND P0, PT, R11.reuse, RZ, PT ;  /* 0x000000ff0b00720b */ /* 0x040fe40003f0d000 */
[----:B------:R-:W-:-:S04]  /*2600*/  LOP3.LUT R13, R11, 0x80000000, R13, 0x48, !PT ;  /* 0x800000000b0d7812 */ /* 0x000fc800078e480d */
[----:B------:R-:W-:-:S07]  /*2610*/  LOP3.LUT R11, R13, R9, RZ, 0xfc, !PT ;  /* 0x000000090d0b7212 */ /* 0x000fce00078efcff */
[----:B------:R-:W-:Y:S05]  /*2620*/  @!P0 BRA `(.L_x_28) ;  /* 0x00000000007c8947 */ /* 0x000fea0003800000 */
[----:B------:R-:W-:Y:S01]  /*2630*/  IMAD.MOV R9, RZ, RZ, -R7 ;  /* 0x000000ffff097224 */ /* 0x000fe200078e0a07 */
[----:B------:R-:W-:Y:S01]  /*2640*/  DMUL.RP R10, R22, R10 ;  /* 0x0000000a160a7228 */ /* 0x000fe20000008000 */
[----:B------:R-:W-:Y:S01]  /*2650*/  IMAD.MOV.U32 R8, RZ, RZ, RZ ;  /* 0x000000ffff087224 */ /* 0x000fe200078e00ff */
[----:B------:R-:W-:-:S05]  /*2660*/  IADD3 R7, PT, PT, -R7, -0x43300000, RZ ;  /* 0xbcd0000007077810 */ /* 0x000fca0007ffe1ff */
[----:B------:R-:W-:-:S03]  /*2670*/  DFMA R8, R18, -R8, R22 ;  /* 0x800000081208722b */ /* 0x000fc60000000016 */
[----:B------:R-:W-:-:S07]  /*2680*/  LOP3.LUT R13, R11, R13, RZ, 0x3c, !PT ;  /* 0x0000000d0b0d7212 */ /* 0x000fce00078e3cff */
[----:B------:R-:W-:-:S04]  /*2690*/  FSETP.NEU.AND P0, PT, |R9|, R7, PT ;  /* 0x000000070900720b */ /* 0x000fc80003f0d200 */
[----:B------:R-:W-:Y:S02]  /*26a0*/  FSEL R18, R10, R18, !P0 ;  /* 0x000000120a127208 */ /* 0x000fe40004000000 */
[----:B------:R-:W-:Y:S01]  /*26b0*/  FSEL R19, R13, R19, !P0 ;  /* 0x000000130d137208 */ /* 0x000fe20004000000 */
[----:B------:R-:W-:Y:S06]  /*26c0*/  BRA `(.L_x_28) ;  /* 0x0000000000547947 */ /* 0x000fec0003800000 */
.L_x_27:
[----:B------:R-:W-:-:S14]  /*26d0*/  DSETP.NAN.AND P0, PT, R14, R14, PT ;  /* 0x0000000e0e00722a */ /* 0x000fdc0003f08000 */
[----:B------:R-:W-:Y:S05]  /*26e0*/  @P0 BRA `(.L_x_29) ;  /* 0x0000000000440947 */ /* 0x000fea0003800000 */
[----:B------:R-:W-:-:S14]  /*26f0*/  DSETP.NAN.AND P0, PT, R12, R12, PT ;  /* 0x0000000c0c00722a */ /* 0x000fdc0003f08000 */
[----:B------:R-:W-:Y:S05]  /*2700*/  @P0 BRA `(.L_x_30) ;  /* 0x0000000000300947 */ /* 0x000fea0003800000 */
[----:B------:R-:W-:Y:S01]  /*2710*/  ISETP.NE.AND P0, PT, R9, R24, PT ;  /* 0x000000180900720c */ /* 0x000fe20003f05270 */
[----:B------:R-:W-:Y:S02]  /*2720*/  IMAD.MOV.U32 R18, RZ, RZ, 0x0 ;  /* 0x00000000ff127424 */ /* 0x000fe400078e00ff */
[----:B------:R-:W-:-:S10]  /*2730*/  IMAD.MOV.U32 R19, RZ, RZ, -0x80000 ;  /* 0xfff80000ff137424 */ /* 0x000fd400078e00ff */
[----:B------:R-:W-:Y:S05]  /*2740*/  @!P0 BRA `(.L_x_28) ;  /* 0x0000000000348947 */ /* 0x000fea0003800000 */
[----:B------:R-:W-:Y:S02]  /*2750*/  ISETP.NE.AND P0, PT, R9, 0x7ff00000, PT ;  /* 0x7ff000000900780c */ /* 0x000fe40003f05270 */
[----:B------:R-:W-:Y:S02]  /*2760*/  LOP3.LUT R19, R15, 0x80000000, R13, 0x48, !PT ;  /* 0x800000000f137812 */ /* 0x000fe400078e480d */
[----:B------:R-:W-:-:S13]  /*2770*/  ISETP.EQ.OR P0, PT, R24, RZ, !P0 ;  /* 0x000000ff1800720c */ /* 0x000fda0004702670 */
[----:B------:R-:W-:Y:S01]  /*2780*/  @P0 LOP3.LUT R7, R19, 0x7ff00000, RZ, 0xfc, !PT ;  /* 0x7ff0000013070812 */ /* 0x000fe200078efcff */
[----:B------:R-:W-:Y:S02]  /*2790*/  @!P0 IMAD.MOV.U32 R18, RZ, RZ, RZ ;  /* 0x000000ffff128224 */ /* 0x000fe400078e00ff */
[----:B------:R-:W-:Y:S02]  /*27a0*/  @P0 IMAD.MOV.U32 R18, RZ, RZ, RZ ;  /* 0x000000ffff120224 */ /* 0x000fe400078e00ff */
[----:B------:R-:W-:Y:S01]  /*27b0*/  @P0 IMAD.MOV.U32 R19, RZ, RZ, R7 ;  /* 0x000000ffff130224 */ /* 0x000fe200078e0007 */
[----:B------:R-:W-:Y:S06]  /*27c0*/  BRA `(.L_x_28) ;  /* 0x0000000000147947 */ /* 0x000fec0003800000 */
.L_x_30:
[----:B------:R-:W-:Y:S01]  /*27d0*/  LOP3.LUT R19, R13, 0x80000, RZ, 0xfc, !PT ;  /* 0x000800000d137812 */ /* 0x000fe200078efcff */
[----:B------:R-:W-:Y:S01]  /*27e0*/  IMAD.MOV.U32 R18, RZ, RZ, R12 ;  /* 0x000000ffff127224 */ /* 0x000fe200078e000c */
[----:B------:R-:W-:Y:S06]  /*27f0*/  BRA `(.L_x_28) ;  /* 0x0000000000087947 */ /* 0x000fec0003800000 */
.L_x_29:
[----:B------:R-:W-:Y:S01]  /*2800*/  LOP3.LUT R19, R15, 0x80000, RZ, 0xfc, !PT ;  /* 0x000800000f137812 */ /* 0x000fe200078efcff */
[----:B------:R-:W-:-:S07]  /*2810*/  IMAD.MOV.U32 R18, RZ, RZ, R14 ;  /* 0x000000ffff127224 */ /* 0x000fce00078e000e */
.L_x_28:
[----:B------:R-:W-:Y:S05]  /*2820*/  BSYNC.RECONVERGENT B1 ;  /* 0x0000000000017941 */ /* 0x000fea0003800200 */
.L_x_26:
[----:B------:R-:W-:-:S04]  /*2830*/  IMAD.MOV.U32 R7, RZ, RZ, 0x0 ;  /* 0x00000000ff077424 */ /* 0x000fc800078e00ff */
[----:B------:R-:W-:Y:S05]  /*2840*/  RET.REL.NODEC R6 `(_Z25haversine_distance_kerneliPKdS0_S0_S0_Pd) ;  /* 0xffffffd406ec7950 */ /* 0x000fea0003c3ffff */
        .weak           $__internal_1_$__cuda_sm20_dsqrt_rn_f64_mediumpath_v1
        .type           $__internal_1_$__cuda_sm20_dsqrt_rn_f64_mediumpath_v1,@function
        .size           $__internal_1_$__cuda_sm20_dsqrt_rn_f64_mediumpath_v1,($_Z25haversine_distance_kerneliPKdS0_S0_S0_Pd$__internal_trig_reduction_slowpathd - $__internal_1_$__cuda_sm20_dsqrt_rn_f64_mediumpath_v1)
$__internal_1_$__cuda_sm20_dsqrt_rn_f64_mediumpath_v1:
[----:B------:R-:W-:Y:S01]  /*2850*/  ISETP.GE.U32.AND P0, PT, R11, -0x3400000, PT ;  /* 0xfcc000000b00780c */ /* 0x000fe20003f06070 */
[----:B------:R-:W-:Y:S01]  /*2860*/  BSSY.RECONVERGENT B1, `(.L_x_31) ;  /* 0x0000027000017945 */ /* 0x000fe20003800200 */
[----:B------:R-:W-:Y:S02]  /*2870*/  IMAD.MOV.U32 R12, RZ, RZ, R3 ;  /* 0x000000ffff0c7224 */ /* 0x000fe400078e0003 */
[----:B------:R-:W-:Y:S02]  /*2880*/  IMAD.MOV.U32 R13, RZ, RZ, R16 ;  /* 0x000000ffff0d7224 */ /* 0x000fe400078e0010 */
[----:B------:R-:W-:Y:S02]  /*2890*/  IMAD.MOV.U32 R11, RZ, RZ, R15 ;  /* 0x000000ffff0b7224 */ /* 0x000fe400078e000f */
[----:B------:R-:W-:-:S05]  /*28a0*/  IMAD.MOV.U32 R9, RZ, RZ, R17 ;  /* 0x000000ffff097224 */ /* 0x000fca00078e0011 */
[----:B------:R-:W-:Y:S05]  /*28b0*/  @!P0 BRA `(.L_x_32) ;  /* 0x0000000000208947 */ /* 0x000fea0003800000 */
[----:B------:R-:W-:-:S10]  /*28c0*/  DFMA.RM R4, R10, R4, R8 ;  /* 0x000000040a04722b */ /* 0x000fd40000004008 */
[----:B------:R-:W-:-:S05]  /*28d0*/  IADD3 R8, P0, PT, R4, 0x1, RZ ;  /* 0x0000000104087810 */ /* 0x000fca0007f1e0ff */
[----:B------:R-:W-:-:S06]  /*28e0*/  IMAD.X R9, RZ, RZ, R5, P0 ;  /* 0x000000ffff097224 */ /* 0x000fcc00000e0605 */
[----:B------:R-:W-:-:S08]  /*28f0*/  DFMA.RP R12, -R4, R8, R12 ;  /* 0x00000008040c722b */ /* 0x000fd0000000810c */
[----:B------:R-:W-:-:S06]  /*2900*/  DSETP.GT.AND P0, PT, R12, RZ, PT ;  /* 0x000000ff0c00722a */ /* 0x000fcc0003f04000 */
[----:B------:R-:W-:Y:S02]  /*2910*/  FSEL R4, R8, R4, P0 ;  /* 0x0000000408047208 */ /* 0x000fe40000000000 */
[----:B------:R-:W-:Y:S01]  /*2920*/  FSEL R5, R9, R5, P0 ;  /* 0x0000000509057208 */ /* 0x000fe20000000000 */
[----:B------:R-:W-:Y:S06]  /*2930*/  BRA `(.L_x_33) ;  /* 0x0000000000647947 */ /* 0x000fec0003800000 */
.L_x_32:
[----:B------:R-:W-:-:S14]  /*2940*/  DSETP.NE.AND P0, PT, R12, RZ, PT ;  /* 0x000000ff0c00722a */ /* 0x000fdc0003f05000 */
[----:B------:R-:W-:Y:S05]  /*2950*/  @!P0 BRA `(.L_x_34) ;  /* 0x0000000000588947 */ /* 0x000fea0003800000 */
[----:B------:R-:W-:-:S13]  /*2960*/  ISETP.GE.AND P0, PT, R13, RZ, PT ;  /* 0x000000ff0d00720c */ /* 0x000fda0003f06270 */
[----:B------:R-:W-:Y:S02]  /*2970*/  @!P0 IMAD.MOV.U32 R4, RZ, RZ, 0x0 ;  /* 0x00000000ff048424 */ /* 0x000fe400078e00ff */
[----:B------:R-:W-:Y:S01]  /*2980*/  @!P0 IMAD.MOV.U32 R5, RZ, RZ, -0x80000 ;  /* 0xfff80000ff058424 */ /* 0x000fe200078e00ff */
[----:B------:R-:W-:Y:S06]  /*2990*/  @!P0 BRA `(.L_x_33) ;  /* 0x00000000004c8947 */ /* 0x000fec0003800000 */
[----:B------:R-:W-:-:S13]  /*29a0*/  ISETP.GT.AND P0, PT, R13, 0x7fefffff, PT ;  /* 0x7fefffff0d00780c */ /* 0x000fda0003f04270 */
[----:B------:R-:W-:Y:S05]  /*29b0*/  @P0 BRA `(.L_x_34) ;  /* 0x0000000000400947 */ /* 0x000fea0003800000 */
[----:B------:R-:W-:Y:S01]  /*29c0*/  DMUL R12, R12, 8.11296384146066816958e+31 ;  /* 0x469000000c0c7828 */ /* 0x000fe20000000000 */
[----:B------:R-:W-:Y:S02]  /*29d0*/  IMAD.MOV.U32 R4, RZ, RZ, RZ ;  /* 0x000000ffff047224 */ /* 0x000fe400078e00ff */
[----:B------:R-:W-:Y:S02]  /*29e0*/  IMAD.MOV.U32 R10, RZ, RZ, 0x0 ;  /* 0x00000000ff0a7424 */ /* 0x000fe400078e00ff */
[----:B------:R-:W-:Y:S01]  /*29f0*/  IMAD.MOV.U32 R11, RZ, RZ, 0x3fd80000 ;  /* 0x3fd80000ff0b7424 */ /* 0x000fe200078e00ff */
[----:B------:R-:W0:Y:S02]  /*2a00*/  MUFU.RSQ64H R5, R13 ;  /* 0x0000000d00057308 */ /* 0x000e240000001c00 */
[----:B0-----:R-:W-:-:S08]  /*2a10*/  DMUL R8, R4, R4 ;  /* 0x0000000404087228 */ /* 0x001fd00000000000 */
[----:B------:R-:W-:-:S08]  /*2a20*/  DFMA R8, R12, -R8, 1 ;  /* 0x3ff000000c08742b */ /* 0x000fd00000000808 */
[----:B------:R-:W-:Y:S02]  /*2a30*/  DFMA R10, R8, R10, 0.5 ;  /* 0x3fe00000080a742b */ /* 0x000fe4000000000a */
[----:B------:R-:W-:-:S08]  /*2a40*/  DMUL R8, R4, R8 ;  /* 0x0000000804087228 */ /* 0x000fd00000000000 */
[----:B------:R-:W-:-:S08]  /*2a50*/  DFMA R8, R10, R8, R4 ;  /* 0x000000080a08722b */ /* 0x000fd00000000004 */
[----:B------:R-:W-:Y:S02]  /*2a60*/  DMUL R4, R12, R8 ;  /* 0x000000080c047228 */ /* 0x000fe40000000000 */
[----:B------:R-:W-:-:S06]  /*2a70*/  VIADD R9, R9, 0xfff00000 ;  /* 0xfff0000009097836 */ /* 0x000fcc0000000000 */
[----:B------:R-:W-:-:S08]  /*2a80*/  DFMA R10, R4, -R4, R12 ;  /* 0x80000004040a722b */ /* 0x000fd0000000000c */
[----:B------:R-:W-:-:S10]  /*2a90*/  DFMA R4, R8, R10, R4 ;  /* 0x0000000a0804722b */ /* 0x000fd40000000004 */
[----:B------:R-:W-:Y:S01]  /*2aa0*/  VIADD R5, R5, 0xfcb00000 ;  /* 0xfcb0000005057836 */ /* 0x000fe20000000000 */
[----:B------:R-:W-:Y:S06]  /*2ab0*/  BRA `(.L_x_33) ;  /* 0x0000000000047947 */ /* 0x000fec0003800000 */
.L_x_34:
[----:B------:R-:W-:-:S11]  /*2ac0*/  DADD R4, R12, R12 ;  /* 0x000000000c047229 */ /* 0x000fd6000000000c */
.L_x_33:
[----:B------:R-:W-:Y:S05]  /*2ad0*/  BSYNC.RECONVERGENT B1 ;  /* 0x0000000000017941 */ /* 0x000fea0003800200 */
.L_x_31:
[----:B------:R-:W-:-:S04]  /*2ae0*/  IMAD.MOV.U32 R3, RZ, RZ, 0x0 ;  /* 0x00000000ff037424 */ /* 0x000fc800078e00ff */
[----:B------:R-:W-:Y:S05]  /*2af0*/  RET.REL.NODEC R2 `(_Z25haversine_distance_kerneliPKdS0_S0_S0_Pd) ;  /* 0xffffffd402407950 */ /* 0x000fea0003c3ffff */
        .type           $_Z25haversine_distance_kerneliPKdS0_S0_S0_Pd$__internal_trig_reduction_slowpathd,@function
        .size           $_Z25haversine_distance_kerneliPKdS0_S0_S0_Pd$__internal_trig_reduction_slowpathd,(.L_x_45 - $_Z25haversine_distance_kerneliPKdS0_S0_S0_Pd$__internal_trig_reduction_slowpathd)
$_Z25haversine_distance_kerneliPKdS0_S0_S0_Pd$__internal_trig_reduction_slowpathd:
[--C-:B------:R-:W-:Y:S01]  /*2b00*/  SHF.R.U32.HI R14, RZ, 0x14, R15.reuse ;  /* 0x00000014ff0e7819 */ /* 0x100fe2000001160f */
[----:B------:R-:W-:Y:S02]  /*2b10*/  IMAD.MOV.U32 R11, RZ, RZ, R15 ;  /* 0x000000ffff0b7224 */ /* 0x000fe400078e000f */
[----:B------:R-:W-:Y:S01]  /*2b20*/  IMAD.MOV.U32 R8, RZ, RZ, RZ ;  /* 0x000000ffff087224 */ /* 0x000fe200078e00ff */
[----:B------:R-:W-:-:S04]  /*2b30*/  LOP3.LUT R9, R14, 0x7ff, RZ, 0xc0, !PT ;  /* 0x000007ff0e097812 */ /* 0x000fc800078ec0ff */
[----:B------:R-:W-:-:S13]  /*2b40*/  ISETP.NE.AND P0, PT, R9, 0x7ff, PT ;  /* 0x000007ff0900780c */ /* 0x000fda0003f05270 */
[----:B------:R-:W-:Y:S05]  /*2b50*/  @!P0 BRA `(.L_x_35) ;  /* 0x0000000800508947 */ /* 0x000fea0003800000 */
[----:B------:R-:W-:Y:S01]  /*2b60*/  VIADD R8, R9, 0xfffffc00 ;  /* 0xfffffc0009087836 */ /* 0x000fe20000000000 */
[----:B------:R-:W-:Y:S01]  /*2b70*/  BSSY.RECONVERGENT B2, `(.L_x_36) ;  /* 0x0000031000027945 */ /* 0x000fe20003800200 */
[----:B------:R-:W-:-:S03]  /*2b80*/  CS2R R22, SRZ ;  /* 0x0000000000167805 */ /* 0x000fc6000001ff00 */
[----:B------:R-:W-:Y:S02]  /*2b90*/  SHF.R.U32.HI R13, RZ, 0x6, R8 ;  /* 0x00000006ff0d7819 */ /* 0x000fe40000011608 */
[----:B------:R-:W-:Y:S02]  /*2ba0*/  ISETP.GE.U32.AND P0, PT, R8, 0x80, PT ;  /* 0x000000800800780c */ /* 0x000fe40003f06070 */
[C---:B------:R-:W-:Y:S02]  /*2bb0*/  IADD3 R12, PT, PT, -R13.reuse, 0x13, RZ ;  /* 0x000000130d0c7810 */ /* 0x040fe40007ffe1ff */
[----:B------:R-:W-:Y:S02]  /*2bc0*/  IADD3 R17, PT, PT, -R13, 0xf, RZ ;  /* 0x0000000f0d117810 */ /* 0x000fe40007ffe1ff */
[----:B------:R-:W-:-:S04]  /*2bd0*/  SEL R12, R12, 0x12, P0 ;  /* 0x000000120c0c7807 */ /* 0x000fc80000000000 */
[----:B------:R-:W-:-:S13]  /*2be0*/  ISETP.GE.AND P0, PT, R17, R12, PT ;  /* 0x0000000c1100720c */ /* 0x000fda0003f06270 */
[----:B------:R-:W-:Y:S05]  /*2bf0*/  @P0 BRA `(.L_x_37) ;  /* 0x0000000000a00947 */ /* 0x000fea0003800000 */
[----:B------:R-:W0:Y:S01]  /*2c00*/  LDC.64 R8, c[0x0][0x358] ;  /* 0x0000d600ff087b82 */ /* 0x000e220000000a00 */
[C---:B------:R-:W-:Y:S01]  /*2c10*/  SHF.L.U64.HI R19, R10.reuse, 0xb, R11 ;  /* 0x0000000b0a137819 */ /* 0x040fe2000001020b */
[----:B------:R-:W-:Y:S01]  /*2c20*/  IMAD.SHL.U32 R11, R10, 0x800, RZ ;  /* 0x000008000a0b7824 */ /* 0x000fe200078e00ff */
[----:B------:R-:W-:Y:S01]  /*2c30*/  BSSY.RECONVERGENT B3, `(.L_x_38) ;  /* 0x0000023000037945 */ /* 0x000fe20003800200 */
[----:B------:R-:W-:Y:S01]  /*2c40*/  IMAD.MOV.U32 R10, RZ, RZ, R17 ;  /* 0x000000ffff0a7224 */ /* 0x000fe200078e0011 */
[----:B------:R-:W-:Y:S01]  /*2c50*/  IADD3 R17, PT, PT, RZ, -R13, -R12 ;  /* 0x8000000dff117210 */ /* 0x000fe20007ffe80c */
[----:B------:R-:W-:Y:S01]  /*2c60*/  IMAD.MOV.U32 R18, RZ, RZ, RZ ;  /* 0x000000ffff127224 */ /* 0x000fe200078e00ff */
[----:B------:R-:W-:Y:S02]  /*2c70*/  CS2R R22, SRZ ;  /* 0x0000000000167805 */ /* 0x000fe4000001ff00 */
[----:B------:R-:W-:-:S07]  /*2c80*/  LOP3.LUT R19, R19, 0x80000000, RZ, 0xfc, !PT ;  /* 0x8000000013137812 */ /* 0x000fce00078efcff */
.L_x_39:
[----:B------:R-:W1:Y:S01]  /*2c90*/  LDC.64 R24, c[0x4][RZ] ;  /* 0x01000000ff187b82 */ /* 0x000e620000000a00 */
[----:B0-----:R-:W-:Y:S02]  /*2ca0*/  R2UR UR6, R8 ;  /* 0x00000000080672ca */ /* 0x001fe400000e0000 */
[----:B------:R-:W-:Y:S01]  /*2cb0*/  R2UR UR7, R9 ;  /* 0x00000000090772ca */ /* 0x000fe200000e0000 */
[----:B-1----:R-:W-:-:S12]  /*2cc0*/  IMAD.WIDE R24, R10, 0x8, R24 ;  /* 0x000000080a187825 */ /* 0x002fd800078e0218 */
[----:B------:R-:W2:Y:S01]  /*2cd0*/  LDG.E.64.CONSTANT R24, desc[UR6][R24.64] ;  /* 0x0000000618187981 */ /* 0x000ea2000c1e9b00 */
[----:B------:R-:W-:Y:S02]  /*2ce0*/  IMAD.MOV.U32 R26, RZ, RZ, R22 ;  /* 0x000000ffff1a7224 */ /* 0x000fe400078e0016 */
[----:B------:R-:W-:Y:S02]  /*2cf0*/  IMAD.MOV.U32 R27, RZ, RZ, R23 ;  /* 0x000000ffff1b7224 */ /* 0x000fe400078e0017 */
[----:B------:R-:W-:Y:S02]  /*2d00*/  VIADD R17, R17, 0x1 ;  /* 0x0000000111117836 */ /* 0x000fe40000000000 */
[----:B------:R-:W-:Y:S02]  /*2d10*/  VIADD R10, R10, 0x1 ;  /* 0x000000010a0a7836 */ /* 0x000fe40000000000 */
[----:B--2---:R-:W-:-:S04]  /*2d20*/  IMAD.WIDE.U32 R26, P2, R24, R11, R26 ;  /* 0x0000000b181a7225 */ /* 0x004fc8000784001a */
[----:B------:R-:W-:Y:S02]  /*2d30*/  IMAD R22, R24, R19, RZ ;  /* 0x0000001318167224 */ /* 0x000fe400078e02ff */
[----:B------:R-:W-:Y:S02]  /*2d40*/  IMAD R23, R25, R11, RZ ;  /* 0x0000000b19177224 */ /* 0x000fe400078e02ff */
[----:B------:R-:W-:Y:S01]  /*2d50*/  IMAD.MOV.U32 R28, RZ, RZ, R26 ;  /* 0x000000ffff1c7224 */ /* 0x000fe200078e001a */
[----:B------:R-:W-:Y:S01]  /*2d60*/  IADD3 R22, P0, PT, R22, R27, RZ ;  /* 0x0000001b16167210 */ /* 0x000fe20007f1e0ff */
[C---:B------:R-:W-:Y:S02]  /*2d70*/  IMAD R26, R18.reuse, 0x8, R1 ;  /* 0x00000008121a7824 */ /* 0x040fe400078e0201 */
[----:B------:R-:W-:Y:S01]  /*2d80*/  VIADD R18, R18, 0x1 ;  /* 0x0000000112127836 */ /* 0x000fe20000000000 */
[----:B------:R-:W-:Y:S01]  /*2d90*/  IADD3 R29, P1, PT, R23, R22, RZ ;  /* 0x00000016171d7210 */ /* 0x000fe20007f3e0ff */
[----:B------:R-:W-:-:S04]  /*2da0*/  IMAD.HI.U32 R23, R24, R19, RZ ;  /* 0x0000001318177227 */ /* 0x000fc800078e00ff */
[C---:B------:R-:W-:Y:S01]  /*2db0*/  IMAD.HI.U32 R22, R25.reuse, R11, RZ ;  /* 0x0000000b19167227 */ /* 0x040fe200078e00ff */
[----:B------:R1:W-:Y:S03]  /*2dc0*/  STL.64 [R26], R28 ;  /* 0x0000001c1a007387 */ /* 0x0003e60000100a00 */
[----:B------:R-:W-:Y:S02]  /*2dd0*/  IMAD.X R23, RZ, RZ, R23, P2 ;  /* 0x000000ffff177224 */ /* 0x000fe400010e0617 */
[----:B------:R-:W-:-:S03]  /*2de0*/  IMAD.HI.U32 R24, R25, R19, RZ ;  /* 0x0000001319187227 */ /* 0x000fc600078e00ff */
[----:B------:R-:W-:Y:S01]  /*2df0*/  IADD3.X R22, P0, PT, R22, R23, RZ, P0, !PT ;  /* 0x0000001716167210 */ /* 0x000fe2000071e4ff */
[----:B------:R-:W-:-:S04]  /*2e00*/  IMAD R25, R25, R19, RZ ;  /* 0x0000001319197224 */ /* 0x000fc800078e02ff */
[----:B------:R-:W-:Y:S01]  /*2e10*/  IMAD.X R24, RZ, RZ, R24, P0 ;  /* 0x000000ffff187224 */ /* 0x000fe200000e0618 */
[----:B------:R-:W-:Y:S02]  /*2e20*/  ISETP.NE.AND P0, PT, R17, -0xf, PT ;  /* 0xfffffff11100780c */ /* 0x000fe40003f05270 */
[----:B------:R-:W-:-:S05]  /*2e30*/  IADD3.X R22, P1, PT, R25, R22, RZ, P1, !PT ;  /* 0x0000001619167210 */ /* 0x000fca0000f3e4ff */
[----:B------:R-:W-:-:S06]  /*2e40*/  IMAD.X R23, RZ, RZ, R24, P1 ;  /* 0x000000ffff177224 */ /* 0x000fcc00008e0618 */
[----:B-1----:R-:W-:Y:S05]  /*2e50*/  @P0 BRA `(.L_x_39) ;  /* 0xfffffffc008c0947 */ /* 0x002fea000383ffff */
[----:B------:R-:W-:Y:S05]  /*2e60*/  BSYNC.RECONVERGENT B3 ;  /* 0x0000000000037941 */ /* 0x000fea0003800200 */
.L_x_38:
[----:B------:R-:W-:-:S07]  /*2e70*/  IMAD.MOV.U32 R17, RZ, RZ, R12 ;  /* 0x000000ffff117224 */ /* 0x000fce00078e000c */
.L_x_37:
[----:B------:R-:W-:Y:S05]  /*2e80*/  BSYNC.RECONVERGENT B2 ;  /* 0x0000000000027941 */ /* 0x000fea0003800200 */
.L_x_36:
[----:B------:R-:W-:Y:S01]  /*2e90*/  LOP3.LUT P0, R25, R14, 0x3f, RZ, 0xc0, !PT ;  /* 0x0000003f0e197812 */ /* 0x000fe2000780c0ff */
[----:B------:R-:W-:-:S04]  /*2ea0*/  IMAD.IADD R8, R13, 0x1, R17 ;  /* 0x000000010d087824 */ /* 0x000fc800078e0211 */
[----:B------:R-:W-:-:S05]  /*2eb0*/  IMAD.U32 R29, R8, 0x8, R1 ;  /* 0x00000008081d7824 */ /* 0x000fca00078e0001 */
[----:B------:R0:W-:Y:S04]  /*2ec0*/  STL.64 [R29+-0x78], R22 ;  /* 0xffff88161d007387 */ /* 0x0001e80000100a00 */
[----:B------:R-:W2:Y:S04]  /*2ed0*/  @P0 LDL.64 R12, [R1+0x8] ;  /* 0x00000800010c0983 */ /* 0x000ea80000100a00 */
[----:B------:R-:W3:Y:S04]  /*2ee0*/  LDL.64 R10, [R1+0x10] ;  /* 0x00001000010a7983 */ /* 0x000ee80000100a00 */
[----:B------:R-:W0:Y:S01]  /*2ef0*/  LDL.64 R8, [R1+0x18] ;  /* 0x0000180001087983 */ /* 0x000e220000100a00 */
[----:B------:R-:W-:Y:S01]  /*2f00*/  BSSY.RECONVERGENT B2, `(.L_x_40) ;  /* 0x0000035000027945 */ /* 0x000fe20003800200 */
[----:B--2---:R-:W-:-:S02]  /*2f10*/  @P0 SHF.R.U64 R19, R12, 0x1, R13 ;  /* 0x000000010c130819 */ /* 0x004fc4000000120d */
[----:B------:R-:W-:Y:S02]  /*2f20*/  @P0 SHF.R.U32.HI R27, RZ, 0x1, R13 ;  /* 0x00000001ff1b0819 */ /* 0x000fe4000001160d */
[----:B------:R-:W-:Y:S02]  /*2f30*/  @P0 LOP3.LUT R12, R25, 0x3f, RZ, 0x3c, !PT ;  /* 0x0000003f190c0812 */ /* 0x000fe400078e3cff */
[C---:B---3--:R-:W-:Y:S02]  /*2f40*/  @P0 SHF.L.U32 R18, R10.reuse, R25, RZ ;  /* 0x000000190a120219 */ /* 0x048fe400000006ff */
[----:B------:R-:W-:Y:S02]  /*2f50*/  @P0 SHF.R.U64 R19, R19, R12, R27 ;  /* 0x0000000c13130219 */ /* 0x000fe4000000121b */
[--C-:B------:R-:W-:Y:S02]  /*2f60*/  @P0 SHF.R.U32.HI R13, RZ, 0x1, R11.reuse ;  /* 0x00000001ff0d0819 */ /* 0x100fe4000001160b */
[----:B------:R-:W-:-:S02]  /*2f70*/  @P0 SHF.R.U64 R14, R10, 0x1, R11 ;  /* 0x000000010a0e0819 */ /* 0x000fc4000000120b */
[----:B------:R-:W-:Y:S02]  /*2f80*/  @P0 SHF.L.U64.HI R17, R10, R25, R11 ;  /* 0x000000190a110219 */ /* 0x000fe4000001020b */
[-C--:B------:R-:W-:Y:S02]  /*2f90*/  @P0 SHF.R.U32.HI R24, RZ, R12.reuse, R27 ;  /* 0x0000000cff180219 */ /* 0x080fe4000001161b */
[----:B------:R-:W-:Y:S02]  /*2fa0*/  @P0 LOP3.LUT R10, R18, R19, RZ, 0xfc, !PT ;  /* 0x00000013120a0212 */ /* 0x000fe400078efcff */
[----:B0-----:R-:W-:Y:S02]  /*2fb0*/  @P0 SHF.L.U32 R22, R8, R25, RZ ;  /* 0x0000001908160219 */ /* 0x001fe400000006ff */
[----:B------:R-:W-:Y:S02]  /*2fc0*/  @P0 SHF.R.U64 R23, R14, R12, R13 ;  /* 0x0000000c0e170219 */ /* 0x000fe4000000120d */
[----:B------:R-:W-:-:S02]  /*2fd0*/  @P0 LOP3.LUT R11, R17, R24, RZ, 0xfc, !PT ;  /* 0x00000018110b0212 */ /* 0x000fc400078efcff */
[----:B------:R-:W-:Y:S02]  /*2fe0*/  @P0 SHF.L.U64.HI R14, R8, R25, R9 ;  /* 0x00000019080e0219 */ /* 0x000fe40000010209 */
[----:B------:R-:W-:Y:S01]  /*2ff0*/  @P0 SHF.R.U32.HI R13, RZ, R12, R13 ;  /* 0x0000000cff0d0219 */ /* 0x000fe2000001160d */
[----:B------:R-:W-:Y:S01]  /*3000*/  IMAD.SHL.U32 R12, R10, 0x4, RZ ;  /* 0x000000040a0c7824 */ /* 0x000fe200078e00ff */
[----:B------:R-:W-:Y:S02]  /*3010*/  @P0 LOP3.LUT R8, R22, R23, RZ, 0xfc, !PT ;  /* 0x0000001716080212 */ /* 0x000fe400078efcff */
[----:B------:R-:W-:Y:S02]  /*3020*/  SHF.L.U64.HI R10, R10, 0x2, R11 ;  /* 0x000000020a0a7819 */ /* 0x000fe4000001020b */
[----:B------:R-:W-:Y:S02]  /*3030*/  SHF.L.W.U32.HI R18, R11, 0x2, R8 ;  /* 0x000000020b127819 */ /* 0x000fe40000010e08 */
[----:B------:R-:W-:-:S02]  /*3040*/  @P0 LOP3.LUT R9, R14, R13, RZ, 0xfc, !PT ;  /* 0x0000000d0e090212 */ /* 0x000fc400078efcff */
[----:B------:R-:W-:Y:S02]  /*3050*/  IADD3 RZ, P0, PT, RZ, -R12, RZ ;  /* 0x8000000cffff7210 */ /* 0x000fe40007f1e0ff */
[----:B------:R-:W-:Y:S02]  /*3060*/  LOP3.LUT R11, RZ, R10, RZ, 0x33, !PT ;  /* 0x0000000aff0b7212 */ /* 0x000fe400078e33ff */
[----:B------:R-:W-:Y:S02]  /*3070*/  SHF.L.W.U32.HI R8, R8, 0x2, R9 ;  /* 0x0000000208087819 */ /* 0x000fe40000010e09 */
[----:B------:R-:W-:Y:S02]  /*3080*/  LOP3.LUT R13, RZ, R18, RZ, 0x33, !PT ;  /* 0x00000012ff0d7212 */ /* 0x000fe400078e33ff */
[----:B------:R-:W-:Y:S02]  /*3090*/  IADD3.X R11, P0, PT, RZ, R11, RZ, P0, !PT ;  /* 0x0000000bff0b7210 */ /* 0x000fe4000071e4ff */
[----:B------:R-:W-:-:S02]  /*30a0*/  LOP3.LUT R14, RZ, R8, RZ, 0x33, !PT ;  /* 0x00000008ff0e7212 */ /* 0x000fc400078e33ff */
[----:B------:R-:W-:Y:S02]  /*30b0*/  IADD3.X R13, P1, PT, RZ, R13, RZ, P0, !PT ;  /* 0x0000000dff0d7210 */ /* 0x000fe4000073e4ff */
[----:B------:R-:W-:-:S03]  /*30c0*/  ISETP.GT.U32.AND P2, PT, R18, -0x1, PT ;  /* 0xffffffff1200780c */ /* 0x000fc60003f44070 */
[----:B------:R-:W-:Y:S01]  /*30d0*/  IMAD.X R17, RZ, RZ, R14, P1 ;  /* 0x000000ffff117224 */ /* 0x000fe200008e060e */
[----:B------:R-:W-:-:S04]  /*30e0*/  ISETP.GT.AND.EX P0, PT, R8, -0x1, PT, P2 ;  /* 0xffffffff0800780c */ /* 0x000fc80003f04320 */
[----:B------:R-:W-:Y:S02]  /*30f0*/  SEL R17, R8, R17, P0 ;  /* 0x0000001108117207 */ /* 0x000fe40000000000 */
[----:B------:R-:W-:Y:S02]  /*3100*/  SEL R18, R18, R13, P0 ;  /* 0x0000000d12127207 */ /* 0x000fe40000000000 */
[----:B------:R-:W-:-:S04]  /*3110*/  ISETP.NE.U32.AND P1, PT, R17, RZ, PT ;  /* 0x000000ff1100720c */ /* 0x000fc80003f25070 */
[----:B------:R-:W-:Y:S01]  /*3120*/  SEL R13, R18, R17, !P1 ;  /* 0x00000011120d7207 */ /* 0x000fe20004800000 */
[----:B------:R-:W-:-:S05]  /*3130*/  @!P0 IMAD.MOV R12, RZ, RZ, -R12 ;  /* 0x000000ffff0c8224 */ /* 0x000fca00078e0a0c */
[----:B------:R-:W0:Y:S02]  /*3140*/  FLO.U32 R13, R13 ;  /* 0x0000000d000d7300 */ /* 0x000e2400000e0000 */
[C---:B0-----:R-:W-:Y:S02]  /*3150*/  IADD3 R19, PT, PT, -R13.reuse, 0x1f, RZ ;  /* 0x0000001f0d137810 */ /* 0x041fe40007ffe1ff */
[----:B------:R-:W-:-:S03]  /*3160*/  IADD3 R14, PT, PT, -R13, 0x3f, RZ ;  /* 0x0000003f0d0e7810 */ /* 0x000fc60007ffe1ff */
[----:B------:R-:W-:Y:S01]  /*3170*/  @P1 IMAD.MOV R14, RZ, RZ, R19 ;  /* 0x000000ffff0e1224 */ /* 0x000fe200078e0213 */
[----:B------:R-:W-:-:S04]  /*3180*/  SEL R19, R10, R11, P0 ;  /* 0x0000000b0a137207 */ /* 0x000fc80000000000 */
[----:B------:R-:W-:-:S13]  /*3190*/  ISETP.NE.AND P1, PT, R14, RZ, PT ;  /* 0x000000ff0e00720c */ /* 0x000fda0003f25270 */
[----:B------:R-:W-:Y:S05]  /*31a0*/  @!P1 BRA `(.L_x_41) ;  /* 0x0000000000289947 */ /* 0x000fea0003800000 */
[----:B------:R-:W-:Y:S02]  /*31b0*/  LOP3.LUT R11, R14, 0x3f, RZ, 0xc0, !PT ;  /* 0x0000003f0e0b7812 */ /* 0x000fe400078ec0ff */
[--C-:B------:R-:W-:Y:S02]  /*31c0*/  SHF.R.U64 R13, R12, 0x1, R19.reuse ;  /* 0x000000010c0d7819 */ /* 0x100fe40000001213 */
[----:B------:R-:W-:Y:S02]  /*31d0*/  SHF.R.U32.HI R19, RZ, 0x1, R19 ;  /* 0x00000001ff137819 */ /* 0x000fe40000011613 */
[----:B------:R-:W-:Y:S02]  /*31e0*/  LOP3.LUT R10, R14, 0x3f, RZ, 0xc, !PT ;  /* 0x0000003f0e0a7812 */ /* 0x000fe400078e0cff */
[CC--:B------:R-:W-:Y:S02]  /*31f0*/  SHF.L.U64.HI R17, R18.reuse, R11.reuse, R17 ;  /* 0x0000000b12117219 */ /* 0x0c0fe40000010211 */
[----:B------:R-:W-:-:S02]  /*3200*/  SHF.L.U32 R11, R18, R11, RZ ;  /* 0x0000000b120b7219 */ /* 0x000fc400000006ff */
[-CC-:B------:R-:W-:Y:S02]  /*3210*/  SHF.R.U64 R18, R13, R10.reuse, R19.reuse ;  /* 0x0000000a0d127219 */ /* 0x180fe40000001213 */
[----:B------:R-:W-:Y:S02]  /*3220*/  SHF.R.U32.HI R10, RZ, R10, R19 ;  /* 0x0000000aff0a7219 */ /* 0x000fe40000011613 */
[----:B------:R-:W-:Y:S02]  /*3230*/  LOP3.LUT R18, R11, R18, RZ, 0xfc, !PT ;  /* 0x000000120b127212 */ /* 0x000fe400078efcff */
[----:B------:R-:W-:-:S07]  /*3240*/  LOP3.LUT R17, R17, R10, RZ, 0xfc, !PT ;  /* 0x0000000a11117212 */ /* 0x000fce00078efcff */
.L_x_41:
[----:B------:R-:W-:Y:S05]  /*3250*/  BSYNC.RECONVERGENT B2 ;  /* 0x0000000000027941 */ /* 0x000fea0003800200 */
.L_x_40:
[----:B------:R-:W-:-:S04]  /*3260*/  IMAD.WIDE.U32 R12, R18, 0x2168c235, RZ ;  /* 0x2168c235120c7825 */ /* 0x000fc800078e00ff */
[----:B------:R-:W-:Y:S01]  /*3270*/  IMAD.MOV.U32 R10, RZ, RZ, R13 ;  /* 0x000000ffff0a7224 */ /* 0x000fe200078e000d */
[----:B------:R-:W-:Y:S01]  /*3280*/  IADD3 RZ, P1, PT, R12, R12, RZ ;  /* 0x0000000c0cff7210 */ /* 0x000fe20007f3e0ff */
[----:B------:R-:W-:Y:S02]  /*3290*/  IMAD.MOV.U32 R11, RZ, RZ, RZ ;  /* 0x000000ffff0b7224 */ /* 0x000fe400078e00ff */
[----:B------:R-:W-:-:S04]  /*32a0*/  IMAD.HI.U32 R13, R17, -0x36f0255e, RZ ;  /* 0xc90fdaa2110d7827 */ /* 0x000fc800078e00ff */
[----:B------:R-:W-:-:S04]  /*32b0*/  IMAD.WIDE.U32 R10, R18, -0x36f0255e, R10 ;  /* 0xc90fdaa2120a7825 */ /* 0x000fc800078e000a */
[----:B------:R-:W-:-:S04]  /*32c0*/  IMAD.WIDE.U32 R10, P2, R17, 0x2168c235, R10 ;  /* 0x2168c235110a7825 */ /* 0x000fc8000784000a */
[----:B------:R-:W-:Y:S01]  /*32d0*/  IMAD R17, R17, -0x36f0255e, RZ ;  /* 0xc90fdaa211117824 */ /* 0x000fe200078e02ff */
[----:B------:R-:W-:Y:S01]  /*32e0*/  IADD3.X RZ, P1, PT, R10, R10, RZ, P1, !PT ;  /* 0x0000000a0aff7210 */ /* 0x000fe20000f3e4ff */
[----:B------:R-:W-:-:S03]  /*32f0*/  IMAD.X R12, RZ, RZ, R13, P2 ;  /* 0x000000ffff0c7224 */ /* 0x000fc600010e060d */
[----:B------:R-:W-:-:S04]  /*3300*/  IADD3 R11, P2, PT, R17, R11, RZ ;  /* 0x0000000b110b7210 */ /* 0x000fc80007f5e0ff */
[C---:B------:R-:W-:Y:S01]  /*3310*/  ISETP.GT.U32.AND P3, PT, R11.reuse, RZ, PT ;  /* 0x000000ff0b00720c */ /* 0x040fe20003f64070 */
[----:B------:R-:W-:Y:S01]  /*3320*/  IMAD.X R12, RZ, RZ, R12, P2 ;  /* 0x000000ffff0c7224 */ /* 0x000fe200010e060c */
[----:B------:R-:W-:-:S04]  /*3330*/  IADD3.X R10, P2, PT, R11, R11, RZ, P1, !PT ;  /* 0x0000000b0b0a7210 */ /* 0x000fc80000f5e4ff */
[C---:B------:R-:W-:Y:S01]  /*3340*/  ISETP.GT.AND.EX P1, PT, R12.reuse, RZ, PT, P3 ;  /* 0x000000ff0c00720c */ /* 0x040fe20003f24330 */
[----:B------:R-:W-:-:S03]  /*3350*/  IMAD.X R13, R12, 0x1, R12, P2 ;  /* 0x000000010c0d7824 */ /* 0x000fc600010e060c */
[----:B------:R-:W-:Y:S02]  /*3360*/  SEL R10, R10, R11, P1 ;  /* 0x0000000b0a0a7207 */ /* 0x000fe40000800000 */
[----:B------:R-:W-:Y:S02]  /*3370*/  SEL R13, R13, R12, P1 ;  /* 0x0000000c0d0d7207 */ /* 0x000fe40000800000 */
[----:B------:R-:W-:Y:S02]  /*3380*/  IADD3 R10, P2, PT, R10, 0x1, RZ ;  /* 0x000000010a0a7810 */ /* 0x000fe40007f5e0ff */
[----:B------:R-:W-:Y:S02]  /*3390*/  SEL R17, RZ, 0xffffffff, !P1 ;  /* 0xffffffffff117807 */ /* 0x000fe40004800000 */
[----:B------:R-:W-:Y:S01]  /*33a0*/  LOP3.LUT P1, R11, R15, 0x80000000, RZ, 0xc0, !PT ;  /* 0x800000000f0b7812 */ /* 0x000fe2000782c0ff */
[----:B------:R-:W-:Y:S01]  /*33b0*/  IMAD.X R13, RZ, RZ, R13, P2 ;  /* 0x000000ffff0d7224 */ /* 0x000fe200010e060d */
[----:B------:R-:W-:Y:S01]  /*33c0*/  SHF.R.U32.HI R15, RZ, 0x1e, R9 ;  /* 0x0000001eff0f7819 */ /* 0x000fe20000011609 */
[----:B------:R-:W-:Y:S01]  /*33d0*/  IMAD.IADD R12, R17, 0x1, -R14 ;  /* 0x00000001110c7824 */ /* 0x000fe200078e0a0e */
[----:B------:R-:W-:-:S02]  /*33e0*/  @!P0 LOP3.LUT R11, R11, 0x80000000, RZ, 0x3c, !PT ;  /* 0x800000000b0b8812 */ /* 0x000fc400078e3cff */
[----:B------:R-:W-:Y:S01]  /*33f0*/  SHF.R.U64 R10, R10, 0xa, R13 ;  /* 0x0000000a0a0a7819 */ /* 0x000fe2000000120d */
[----:B------:R-:W-:Y:S01]  /*3400*/  IMAD.SHL.U32 R12, R12, 0x100000, RZ ;  /* 0x001000000c0c7824 */ /* 0x000fe200078e00ff */
[----:B------:R-:W-:Y:S02]  /*3410*/  LEA.HI R8, R8, R15, RZ, 0x1 ;  /* 0x0000000f08087211 */ /* 0x000fe400078f08ff */
[----:B------:R-:W-:-:S03]  /*3420*/  IADD3 R10, P2, PT, R10, 0x1, RZ ;  /* 0x000000010a0a7810 */ /* 0x000fc60007f5e0ff */
[----:B------:R-:W-:Y:S01]  /*3430*/  @P1 IMAD.MOV R8, RZ, RZ, -R8 ;  /* 0x000000ffff081224 */ /* 0x000fe200078e0a08 */
[----:B------:R-:W-:-:S04]  /*3440*/  LEA.HI.X R13, R13, RZ, RZ, 0x16, P2 ;  /* 0x000000ff0d0d7211 */ /* 0x000fc800010fb4ff */
[--C-:B------:R-:W-:Y:S02]  /*3450*/  SHF.R.U64 R10, R10, 0x1, R13.reuse ;  /* 0x000000010a0a7819 */ /* 0x100fe4000000120d */
[----:B------:R-:W-:Y:S02]  /*3460*/  SHF.R.U32.HI R9, RZ, 0x1, R13 ;  /* 0x00000001ff097819 */ /* 0x000fe4000001160d */
[----:B------:R-:W-:-:S04]  /*3470*/  IADD3 R10, P2, P3, RZ, RZ, R10 ;  /* 0x000000ffff0a7210 */ /* 0x000fc80007b5e00a */
[----:B------:R-:W-:-:S04]  /*3480*/  IADD3.X R12, PT, PT, R12, 0x3fe00000, R9, P2, P3 ;  /* 0x3fe000000c0c7810 */ /* 0x000fc800017e6409 */
[----:B------:R-:W-:-:S07]  /*3490*/  LOP3.LUT R11, R12, R11, RZ, 0xfc, !PT ;  /* 0x0000000b0c0b7212 */ /* 0x000fce00078efcff */
.L_x_35:
[----:B------:R-:W-:-:S04]  /*34a0*/  IMAD.MOV.U32 R17, RZ, RZ, 0x0 ;  /* 0x00000000ff117424 */ /* 0x000fc800078e00ff */
[----:B------:R-:W-:Y:S05]  /*34b0*/  RET.REL.NODEC R16 `(_Z25haversine_distance_kerneliPKdS0_S0_S0_Pd) ;  /* 0xffffffc810d07950 */ /* 0x000fea0003c3ffff */
.L_x_42:
[----:B------:R-:W-:-:S00]  /*34c0*/  BRA `(.L_x_42) ;  /* 0xfffffffc00fc7947 */ /* 0x000fc0000383ffff */
[----:B------:R-:W-:-:S00]  /*34d0*/  NOP ;  /* 0x0000000000007918 */ /* 0x000fc00000000000 */
        /* <DEDUP_REMOVED lines=10> */
.L_x_45:


//--------------------- .nv.global.init           --------------------------
	.section	.nv.global.init,"aw",@progbits
	.align	16
.nv.global.init:
	.type		__cudart_sin_cos_coeffs,@object
	.size		__cudart_sin_cos_coeffs,(__cudart_i2opi_d - __cudart_sin_cos_coeffs)
__cudart_sin_cos_coeffs:
        /*0000*/ 	.byte	0x46, 0xd2, 0xb0, 0x2c, 0xf1, 0xe5, 0x5a, 0xbe, 0x92, 0xe3, 0xac, 0x69, 0xe3, 0x1d, 0xc7, 0x3e
        /*0010*/ 	.byte	0xa1, 0x62, 0xdb, 0x19, 0xa0, 0x01, 0x2a, 0xbf, 0x18, 0x08, 0x11, 0x11, 0x11, 0x11, 0x81, 0x3f
        /*0020*/ 	.byte	0x54, 0x55, 0x55, 0x55, 0x55, 0x55, 0xc5, 0xbf, 0x00, 0x00, 0x00, 0x00, 0x00, 0x00, 0x00, 0x00
        /*0030*/ 	.byte	0x00, 0x00, 0x00, 0x00, 0x00, 0x00, 0x00, 0x00, 0x64, 0x81, 0xfd, 0x20, 0x83, 0xff, 0xa8, 0xbd
        /*0040*/ 	.byte	0x28, 0x85, 0xef, 0xc1, 0xa7, 0xee, 0x21, 0x3e, 0xd9, 0xe6, 0x06, 0x8e, 0x4f, 0x7e, 0x92, 0xbe
        /*0050*/ 	.byte	0xe9, 0xbc, 0xdd, 0x19, 0xa0, 0x01, 0xfa, 0x3e, 0x47, 0x5d, 0xc1, 0x16, 0x6c, 0xc1, 0x56, 0xbf
        /*0060*/ 	.byte	0x51, 0x55, 0x55, 0x55, 0x55, 0x55, 0xa5, 0x3f, 0x00, 0x00, 0x00, 0x00, 0x00, 0x00, 0xe0, 0xbf
        /*0070*/ 	.byte	0x00, 0x00, 0x00, 0x00, 0x00, 0x00, 0xf0, 0x3f, 0x00, 0x00, 0x00, 0x00, 0x00, 0x00, 0x00, 0x00
	.type		__cudart_i2opi_d,@object
	.size		__cudart_i2opi_d,(.L_0 - __cudart_i2opi_d)
__cudart_i2opi_d:
        /* <DEDUP_REMOVED lines=9> */
.L_0:


//--------------------- .nv.shared.reserved.0     --------------------------
	.section	.nv.shared.reserved.0,"aw",@nobits
	.weak		__nv_reservedSMEM_offset_0_alias
	.size		__nv_reservedSMEM_offset_0_alias, 0, 64
	.other		__nv_reservedSMEM_offset_0_alias,@"STO_CUDA_RESERVED_SHARED STV_DEFAULT"
__nv_reservedSMEM_offset_0_alias:
	.zero		0
	.zero		64


//--------------------- .nv.constant0._Z25haversine_distance_kerneliPKdS0_S0_S0_Pd --------------------------
	.section	.nv.constant0._Z25haversine_distance_kerneliPKdS0_S0_S0_Pd,"a",@progbits
	.sectionflags	@""
	.align	4
.nv.constant0._Z25haversine_distance_kerneliPKdS0_S0_S0_Pd:
	.zero		944


//--------------------- SYMBOLS --------------------------

	.type		.nv.reservedSmem.offset0,@object
	.size		.nv.reservedSmem.offset0,0x4
